def gluon_mma(
    a_ptr,
    b_ptr,
    c_ptr,
    M: gl.constexpr,
    N: gl.constexpr,
    K: gl.constexpr,
    BLK_A: gl.constexpr,
    BLK_B: gl.constexpr,
    SHARED_A: gl.constexpr,
    SHARED_B: gl.constexpr,
    ACC_LAYOUT: gl.constexpr,
    TMEM_LAYOUT: gl.constexpr,
    USE_TCGEN05: gl.constexpr,
    IS_ASYNC: gl.constexpr,
):
    offs_m = gl.arange(0, M, layout=gl.SliceLayout(1, BLK_A))
    offs_ka = gl.arange(0, K, layout=gl.SliceLayout(0, BLK_A))
    offs_kb = gl.arange(0, K, layout=gl.SliceLayout(1, BLK_B))
    offs_n = gl.arange(0, N, layout=gl.SliceLayout(0, BLK_B))
    a = gl.load(a_ptr + offs_m[:, None] * K + offs_ka[None, :])
    b = gl.load(b_ptr + offs_kb[:, None] * N + offs_n[None, :])
    a_smem = gl.allocate_shared_memory(a.dtype, [M, K], SHARED_A, a)
    b_smem = gl.allocate_shared_memory(b.dtype, [K, N], SHARED_B, b)

    if USE_TCGEN05:
        fence_async_shared()
        bar = gl.allocate_shared_memory(gl.int64, [1], mbarrier.MBarrierLayout())
        mbarrier.init(bar, count=1)
        acc_tmem = allocate_tensor_memory(gl.float32, [M, N], TMEM_LAYOUT)
        tcgen05_mma(a_smem, b_smem, acc_tmem, use_acc=False)
        tcgen05_commit(bar)
        mbarrier.wait(bar, phase=0)
        mbarrier.invalidate(bar)
        acc = acc_tmem.load(ACC_LAYOUT)
    else:
        acc = gl.zeros([M, N], dtype=gl.float32, layout=ACC_LAYOUT)
        acc = hopper.warpgroup_mma(a_smem, b_smem, acc, is_async=IS_ASYNC)
        if IS_ASYNC:
            acc = hopper.warpgroup_mma_wait(num_outstanding=0, deps=[acc])

    out_layout: gl.constexpr = gl.BlockedLayout(
        [1, 1], [1, 32], [gl.num_warps(), 1], [1, 0]
    )
    acc = gl.convert_layout(acc, out_layout)
    offs_cm = gl.arange(0, M, layout=gl.SliceLayout(1, out_layout))
    offs_cn = gl.arange(0, N, layout=gl.SliceLayout(0, out_layout))
    gl.store(c_ptr + offs_cm[:, None] * N + offs_cn[None, :], acc)

# config = {"BLOCK_K": 16, "BLOCK_M": 256, "BLOCK_N": 64, "arch": "sm_90", "dtype": "bf16", "is_async": 1, "num_warps": 8}
# arch = sm_90


// ===== COMPILED SASS (sm_90a) =====

	.target	sm_90a

	.elftype	@"ET_EXEC"


//--------------------- .note.nv.tkinfo           --------------------------
	.section	.note.nv.tkinfo,"",@"SHT_NOTE"
	.sectionflags	@"SHF_NOTE_NV_TKINFO"
	.tkinfo
        /*0018*/ 	.word	0x00000002
        /*0030*/ 	.string	""
        /*0030*/ 	.string	"ptxas"
        /*0030*/ 	.string	"Cuda compilation tools, release 13.0, V13.0.88"
        /*0030*/ 	.string	"Build cuda_13.0.r13.0/compiler.36424714_0"
        /*0030*/ 	.string	"-v  -suppress-debug-info  -lineinfo  -arch sm_90a "



//--------------------- .note.nv.cuinfo           --------------------------
	.section	.note.nv.cuinfo,"",@"SHT_NOTE"
	.sectionflags	@"SHF_NOTE_NV_CUINFO"
        /*0018*/ 	.short	0x0002
        /*001a*/ 	.short	0x005a
        /*001c*/ 	.short	0x0082
	.zero		2


//--------------------- .nv.info                  --------------------------
	.section	.nv.info,"",@"SHT_CUDA_INFO"
	.align	4


	//----- nvinfo : EIATTR_REGCOUNT
	.align		4
        /*0000*/ 	.byte	0x04, 0x2f
        /*0002*/ 	.short	(.L_1 - .L_0)
	.align		4
.L_0:
        /*0004*/ 	.word	index@(gluon_mma)
        /*0008*/ 	.word	0x00000090


	//----- nvinfo : EIATTR_FRAME_SIZE
	.align		4
.L_1:
        /*000c*/ 	.byte	0x04, 0x11
        /*000e*/ 	.short	(.L_3 - .L_2)
	.align		4
.L_2:
        /*0010*/ 	.word	index@(gluon_mma)
        /*0014*/ 	.word	0x00000000


	//----- nvinfo : EIATTR_MIN_STACK_SIZE
	.align		4
.L_3:
        /*0018*/ 	.byte	0x04, 0x12
        /*001a*/ 	.short	(.L_5 - .L_4)
	.align		4
.L_4:
        /*001c*/ 	.word	index@(gluon_mma)
        /*0020*/ 	.word	0x00000000
.L_5:


//--------------------- .nv.compat                --------------------------
	.section	.nv.compat,"",@"SHT_CUDA_COMPAT_INFO"
	.align	4
        /*0000*/ 	.byte	0x02, 0x09, 0x01, 0x00, 0x02, 0x02, 0x04, 0x00, 0x02, 0x05, 0x05, 0x00, 0x03, 0x07, 0x01, 0x01
        /*0010*/ 	.byte	0x02, 0x03, 0x00, 0x00, 0x02, 0x06, 0x01, 0x00, 0x04, 0x0b, 0x08, 0x00, 0x00, 0x00, 0x00, 0x00
        /*0020*/ 	.byte	0x00, 0x00, 0x00, 0x00


//--------------------- .nv.info.gluon_mma        --------------------------
	.section	.nv.info.gluon_mma,"",@"SHT_CUDA_INFO"
	.sectionflags	@""
	.align	4


	//----- nvinfo : EIATTR_CUDA_API_VERSION
	.align		4
        /*0000*/ 	.byte	0x04, 0x37
        /*0002*/ 	.short	(.L_7 - .L_6)
.L_6:
        /*0004*/ 	.word	0x00000082


	//----- nvinfo : EIATTR_KPARAM_INFO
	.align		4
.L_7:
        /*0008*/ 	.byte	0x04, 0x17
        /*000a*/ 	.short	(.L_9 - .L_8)
.L_8:
        /*000c*/ 	.word	0x00000000
        /*0010*/ 	.short	0x0004
        /*0012*/ 	.short	0x0020
        /*0014*/ 	.byte	0x00, 0xf4, 0x21, 0x00


	//----- nvinfo : EIATTR_KPARAM_INFO
	.align		4
.L_9:
        /*0018*/ 	.byte	0x04, 0x17
        /*001a*/ 	.short	(.L_11 - .L_10)
.L_10:
        /*001c*/ 	.word	0x00000000
        /*0020*/ 	.short	0x0003
        /*0022*/ 	.short	0x0018
        /*0024*/ 	.byte	0x00, 0xf4, 0x21, 0x00


	//----- nvinfo : EIATTR_KPARAM_INFO
	.align		4
.L_11:
        /*0028*/ 	.byte	0x04, 0x17
        /*002a*/ 	.short	(.L_13 - .L_12)
.L_12:
        /*002c*/ 	.word	0x00000000
        /*0030*/ 	.short	0x0002
        /*0032*/ 	.short	0x0010
        /*0034*/ 	.byte	0x00, 0xf4, 0x21, 0x00


	//----- nvinfo : EIATTR_KPARAM_INFO
	.align		4
.L_13:
        /*0038*/ 	.byte	0x04, 0x17
        /*003a*/ 	.short	(.L_15 - .L_14)
.L_14:
        /*003c*/ 	.word	0x00000000
        /*0040*/ 	.short	0x0001
        /*0042*/ 	.short	0x0008
        /*0044*/ 	.byte	0x00, 0xf4, 0x21, 0x00


	//----- nvinfo : EIATTR_KPARAM_INFO
	.align		4
.L_15:
        /*0048*/ 	.byte	0x04, 0x17
        /*004a*/ 	.short	(.L_17 - .L_16)
.L_16:
        /*004c*/ 	.word	0x00000000
        /*0050*/ 	.short	0x0000
        /*0052*/ 	.short	0x0000
        /*0054*/ 	.byte	0x00, 0xf4, 0x21, 0x00


	//----- nvinfo : EIATTR_SPARSE_MMA_MASK
	.align		4
.L_17:
        /*0058*/ 	.byte	0x03, 0x50
        /*005a*/ 	.short	0x0000


	//----- nvinfo : EIATTR_MAXREG_COUNT
	.align		4
        /*005c*/ 	.byte	0x03, 0x1b
        /*005e*/ 	.short	0x00ff


	//----- nvinfo : EIATTR_NUM_BARRIERS
	.align		4
        /*0060*/ 	.byte	0x02, 0x4c
        /*0062*/ 	.byte	0x01
	.zero		1


	//----- nvinfo : EIATTR_MERCURY_ISA_VERSION
	.align		4
        /*0064*/ 	.byte	0x03, 0x5f
        /*0066*/ 	.short	0x0101


	//----- nvinfo : EIATTR_EXIT_INSTR_OFFSETS
	.align		4
        /*0068*/ 	.byte	0x04, 0x1c
        /*006a*/ 	.short	(.L_19 - .L_18)


	//   ....[0]....
.L_18:
        /*006c*/ 	.word	0x000024f0


	//----- nvinfo : EIATTR_REQNTID
	.align		4
.L_19:
        /*0070*/ 	.byte	0x04, 0x10
        /*0072*/ 	.short	(.L_21 - .L_20)
.L_20:
        /*0074*/ 	.word	0x00000100
        /*0078*/ 	.word	0x00000001
        /*007c*/ 	.word	0x00000001


	//----- nvinfo : EIATTR_CBANK_PARAM_SIZE
	.align		4
.L_21:
        /*0080*/ 	.byte	0x03, 0x19
        /*0082*/ 	.short	0x0028


	//----- nvinfo : EIATTR_PARAM_CBANK
	.align		4
        /*0084*/ 	.byte	0x04, 0x0a
        /*0086*/ 	.short	(.L_23 - .L_22)
	.align		4
.L_22:
        /*0088*/ 	.word	index@(.nv.constant0.gluon_mma)
        /*008c*/ 	.short	0x0210
        /*008e*/ 	.short	0x0028


	//----- nvinfo : EIATTR_SW_WAR
	.align		4
.L_23:
        /*0090*/ 	.byte	0x04, 0x36
        /*0092*/ 	.short	(.L_25 - .L_24)
.L_24:
        /*0094*/ 	.word	0x00000008
.L_25:


//--------------------- .nv.callgraph             --------------------------
	.section	.nv.callgraph,"",@"SHT_CUDA_CALLGRAPH"
	.align	4
	.sectionentsize	8
	.align		4
        /*0000*/ 	.word	0x00000000
	.align		4
        /*0004*/ 	.word	0xffffffff
	.align		4
        /*0008*/ 	.word	0x00000000
	.align		4
        /*000c*/ 	.word	0xfffffffe
	.align		4
        /*0010*/ 	.word	0x00000000
	.align		4
        /*0014*/ 	.word	0xfffffffd
	.align		4
        /*0018*/ 	.word	0x00000000
	.align		4
        /*001c*/ 	.word	0xfffffffc


//--------------------- .text.gluon_mma           --------------------------
	.section	.text.gluon_mma,"ax",@progbits
	.align	128
        .global         gluon_mma
        .type           gluon_mma,@function
        .size           gluon_mma,(.L_x_1 - gluon_mma)
        .other          gluon_mma,@"STO_CUDA_ENTRY STV_DEFAULT"
gluon_mma:
.text.gluon_mma:
[----:B------:R-:W-:Y:S01]  /*0000*/  LDC R1, c[0x0][0x28] ;  /* 0x00000a00ff017b82 */ /* 0x000fe20000000800 */
[----:B------:R-:W0:Y:S01]  /*0010*/  S2R R2, SR_TID.X ;  /* 0x0000000000027919 */ /* 0x000e220000002100 */
[----:B------:R-:W-:Y:S01]  /*0020*/  ULDC.64 UR4, c[0x0][0x210] ;  /* 0x0000840000047ab9 */ /* 0x000fe20000000a00 */
[----:B------:R-:W-:-:S05]  /*0030*/  ULDC.64 UR14, c[0x0][0x208] ;  /* 0x00008200000e7ab9 */ /* 0x000fca0000000a00 */
[----:B------:R-:W1:Y:S01]  /*0040*/  S2UR UR12, SR_CgaCtaId ;  /* 0x00000000000c79c3 */ /* 0x000e620000008800 */
[----:B------:R-:W-:Y:S01]  /*0050*/  UMOV UR8, 0xffffff00 ;  /* 0xffffff0000087882 */ /* 0x000fe20000000000 */
[----:B------:R-:W-:Y:S01]  /*0060*/  UMOV UR9, 0x3fffffef ;  /* 0x3fffffef00097882 */ /* 0x000fe20000000000 */
[----:B------:R-:W-:-:S05]  /*0070*/  UMOV UR7, 0x40000040 ;  /* 0x4000004000077882 */ /* 0x000fca0000000000 */
[----:B------:R-:W2:Y:S01]  /*0080*/  LDC.64 R102, c[0x0][0x220] ;  /* 0x00008800ff667b82 */ /* 0x000ea20000000a00 */
[----:B0-----:R-:W-:Y:S02]  /*0090*/  SHF.R.U32.HI R3, RZ, 0x5, R2 ;  /* 0x00000005ff037819 */ /* 0x001fe40000011602 */
[----:B------:R-:W-:Y:S02]  /*00a0*/  LOP3.LUT R112, R2, 0xe0, RZ, 0xc0, !PT ;  /* 0x000000e002707812 */ /* 0x000fe400078ec0ff */
[----:B------:R-:W-:Y:S02]  /*00b0*/  SGXT.U32 R3, R3, 0x3 ;  /* 0x000000030303781a */ /* 0x000fe40000000000 */
[----:B------:R-:W-:Y:S02]  /*00c0*/  IADD3 R8, P0, R112, UR4, RZ ;  /* 0x0000000470087c10 */ /* 0x000fe4000ff1e0ff */
[C---:B------:R-:W-:Y:S02]  /*00d0*/  LOP3.LUT R110, R3.reuse, 0x8, RZ, 0xfc, !PT ;  /* 0x00000008036e7812 */ /* 0x040fe400078efcff */
[C---:B------:R-:W-:Y:S01]  /*00e0*/  LOP3.LUT R108, R3.reuse, 0x10, RZ, 0xfc, !PT ;  /* 0x00000010036c7812 */ /* 0x040fe200078efcff */
[----:B------:R-:W-:Y:S01]  /*00f0*/  IMAD.X R9, RZ, RZ, UR5, P0 ;  /* 0x00000005ff097e24 */ /* 0x000fe200080e06ff */
[C---:B------:R-:W-:Y:S01]  /*0100*/  LOP3.LUT R106, R3.reuse, 0x18, RZ, 0xfc, !PT ;  /* 0x00000018036a7812 */ /* 0x040fe200078efcff */
[----:B------:R-:W-:Y:S01]  /*0110*/  IMAD.SHL.U32 R0, R110, 0x10, RZ ;  /* 0x000000106e007824 */ /* 0x000fe200078e00ff */
[----:B------:R-:W-:Y:S01]  /*0120*/  LOP3.LUT R104, R3, 0x20, RZ, 0xfc, !PT ;  /* 0x0000002003687812 */ /* 0x000fe200078efcff */
[----:B------:R-:W-:Y:S01]  /*0130*/  IMAD.SHL.U32 R7, R108, 0x10, RZ ;  /* 0x000000106c077824 */ /* 0x000fe200078e00ff */
[----:B------:R-:W-:-:S02]  /*0140*/  LOP3.LUT R33, R2, 0xf, RZ, 0xc0, !PT ;  /* 0x0000000f02217812 */ /* 0x000fc400078ec0ff */
[----:B------:R-:W-:Y:S02]  /*0150*/  LEA R4, P0, R110, UR4, 0x5 ;  /* 0x000000046e047c11 */ /* 0x000fe4000f8028ff */
[----:B------:R-:W-:Y:S01]  /*0160*/  LEA R6, P1, R108, UR4, 0x5 ;  /* 0x000000046c067c11 */ /* 0x000fe2000f8228ff */
[C---:B------:R-:W-:Y:S01]  /*0170*/  IMAD.SHL.U32 R10, R106.reuse, 0x10, RZ ;  /* 0x000000106a0a7824 */ /* 0x040fe200078e00ff */
[----:B------:R-:W-:Y:S01]  /*0180*/  LEA R16, P2, R106, UR4, 0x5 ;  /* 0x000000046a107c11 */ /* 0x000fe2000f8428ff */
[C---:B------:R-:W-:Y:S01]  /*0190*/  IMAD.SHL.U32 R11, R104.reuse, 0x10, RZ ;  /* 0x00000010680b7824 */ /* 0x040fe200078e00ff */
[----:B------:R-:W-:Y:S01]  /*01a0*/  LEA R18, P3, R104, UR4, 0x5 ;  /* 0x0000000468127c11 */ /* 0x000fe2000f8628ff */
[----:B------:R-:W-:Y:S01]  /*01b0*/  IMAD.WIDE.U32 R8, R33, 0x2, R8 ;  /* 0x0000000221087825 */ /* 0x000fe200078e0008 */
[----:B------:R-:W-:Y:S02]  /*01c0*/  LEA.HI.X R5, R0, UR5, RZ, 0x1, P0 ;  /* 0x0000000500057c11 */ /* 0x000fe400080f0cff */
[----:B------:R-:W-:-:S02]  /*01d0*/  LEA.HI.X R7, R7, UR5, RZ, 0x1, P1 ;  /* 0x0000000507077c11 */ /* 0x000fc400088f0cff */
[----:B------:R-:W-:Y:S01]  /*01e0*/  LOP3.LUT R100, R3, 0x28, RZ, 0xfc, !PT ;  /* 0x0000002803647812 */ /* 0x000fe200078efcff */
[----:B------:R-:W-:Y:S01]  /*01f0*/  IMAD.WIDE.U32 R4, R33, 0x2, R4 ;  /* 0x0000000221047825 */ /* 0x000fe200078e0004 */
[----:B------:R-:W-:Y:S01]  /*0200*/  LEA.HI.X R17, R10, UR5, RZ, 0x1, P2 ;  /* 0x000000050a117c11 */ /* 0x000fe200090f0cff */
[----:B------:R0:W3:Y:S01]  /*0210*/  LDG.E.U16 R8, desc[UR14][R8.64] ;  /* 0x0000000e08087981 */ /* 0x0000e2000c1e1500 */
[----:B------:R-:W-:Y:S01]  /*0220*/  LEA.HI.X R19, R11, UR5, RZ, 0x1, P3 ;  /* 0x000000050b137c11 */ /* 0x000fe200098f0cff */
[----:B------:R-:W-:Y:S01]  /*0230*/  IMAD.WIDE.U32 R6, R33, 0x2, R6 ;  /* 0x0000000221067825 */ /* 0x000fe200078e0006 */
[C---:B------:R-:W-:Y:S01]  /*0240*/  LOP3.LUT R98, R3.reuse, 0x30, RZ, 0xfc, !PT ;  /* 0x0000003003627812 */ /* 0x040fe200078efcff */
[----:B------:R4:W5:Y:S01]  /*0250*/  LDG.E.U16 R32, desc[UR14][R4.64] ;  /* 0x0000000e04207981 */ /* 0x000962000c1e1500 */
[----:B------:R-:W-:Y:S01]  /*0260*/  LOP3.LUT R96, R3, 0x38, RZ, 0xfc, !PT ;  /* 0x0000003803607812 */ /* 0x000fe200078efcff */
[----:B------:R-:W-:Y:S01]  /*0270*/  IMAD.WIDE.U32 R16, R33, 0x2, R16 ;  /* 0x0000000221107825 */ /* 0x000fe200078e0010 */
[C---:B------:R-:W-:Y:S01]  /*0280*/  LEA R20, P4, R100.reuse, UR4, 0x5 ;  /* 0x0000000464147c11 */ /* 0x040fe2000f8828ff */
[----:B------:R1:W2:Y:S01]  /*0290*/  LDG.E.U16 R34, desc[UR14][R6.64] ;  /* 0x0000000e06227981 */ /* 0x0002a2000c1e1500 */
[C---:B------:R-:W-:Y:S01]  /*02a0*/  LOP3.LUT R14, R3.reuse, 0x40, RZ, 0xfc, !PT ;  /* 0x00000040030e7812 */ /* 0x040fe200078efcff */
[----:B0-----:R-:W-:Y:S01]  /*02b0*/  IMAD.SHL.U32 R9, R100, 0x10, RZ ;  /* 0x0000001064097824 */ /* 0x001fe200078e00ff */
[----:B------:R-:W-:Y:S01]  /*02c0*/  LOP3.LUT R12, R3, 0x48, RZ, 0xfc, !PT ;  /* 0x00000048030c7812 */ /* 0x000fe200078efcff */
[----:B------:R-:W-:Y:S01]  /*02d0*/  IMAD.WIDE.U32 R18, R33, 0x2, R18 ;  /* 0x0000000221127825 */ /* 0x000fe200078e0012 */
[----:B------:R0:W2:Y:S01]  /*02e0*/  LDG.E.U16 R35, desc[UR14][R16.64] ;  /* 0x0000000e10237981 */ /* 0x0000a2000c1e1500 */
[----:B----4-:R-:W-:-:S02]  /*02f0*/  LEA R4, P0, R98, UR4, 0x5 ;  /* 0x0000000462047c11 */ /* 0x010fc4000f8028ff */
[----:B------:R-:W-:Y:S01]  /*0300*/  IMAD.SHL.U32 R0, R98, 0x10, RZ ;  /* 0x0000001062007824 */ /* 0x000fe200078e00ff */
[----:B------:R-:W-:Y:S01]  /*0310*/  LEA.HI.X R21, R9, UR5, RZ, 0x1, P4 ;  /* 0x0000000509157c11 */ /* 0x000fe2000a0f0cff */
[C---:B-1----:R-:W-:Y:S01]  /*0320*/  IMAD.SHL.U32 R7, R96.reuse, 0x10, RZ ;  /* 0x0000001060077824 */ /* 0x042fe200078e00ff */
[----:B------:R-:W-:Y:S01]  /*0330*/  LEA R6, P1, R96, UR4, 0x5 ;  /* 0x0000000460067c11 */ /* 0x000fe2000f8228ff */
[----:B------:R1:W4:Y:S01]  /*0340*/  LDG.E.U16 R36, desc[UR14][R18.64] ;  /* 0x0000000e12247981 */ /* 0x000322000c1e1500 */
[----:B------:R-:W-:Y:S01]  /*0350*/  IMAD.SHL.U32 R9, R14, 0x10, RZ ;  /* 0x000000100e097824 */ /* 0x000fe200078e00ff */
[----:B------:R-:W-:Y:S01]  /*0360*/  LEA.HI.X R5, R0, UR5, RZ, 0x1, P0 ;  /* 0x0000000500057c11 */ /* 0x000fe200080f0cff */
[----:B------:R-:W-:Y:S01]  /*0370*/  IMAD.SHL.U32 R11, R12, 0x10, RZ ;  /* 0x000000100c0b7824 */ /* 0x000fe200078e00ff */
[----:B0-----:R-:W-:Y:S01]  /*0380*/  LEA R16, P2, R14, UR4, 0x5 ;  /* 0x000000040e107c11 */ /* 0x001fe2000f8428ff */
[----:B------:R-:W-:Y:S01]  /*0390*/  IMAD.WIDE.U32 R20, R33, 0x2, R20 ;  /* 0x0000000221147825 */ /* 0x000fe200078e0014 */
[----:B------:R-:W-:-:S02]  /*03a0*/  LEA.HI.X R7, R7, UR5, RZ, 0x1, P1 ;  /* 0x0000000507077c11 */ /* 0x000fc400088f0cff */
[----:B-1----:R-:W-:Y:S02]  /*03b0*/  LEA R18, P3, R12, UR4, 0x5 ;  /* 0x000000040c127c11 */ /* 0x002fe4000f8628ff */
[----:B------:R-:W-:Y:S01]  /*03c0*/  LOP3.LUT R10, R3, 0x50, RZ, 0xfc, !PT ;  /* 0x00000050030a7812 */ /* 0x000fe200078efcff */
[----:B------:R-:W-:Y:S01]  /*03d0*/  IMAD.WIDE.U32 R4, R33, 0x2, R4 ;  /* 0x0000000221047825 */ /* 0x000fe200078e0004 */
[----:B------:R-:W-:Y:S01]  /*03e0*/  LEA.HI.X R17, R9, UR5, RZ, 0x1, P2 ;  /* 0x0000000509117c11 */ /* 0x000fe200090f0cff */
[----:B------:R-:W4:Y:S01]  /*03f0*/  LDG.E.U16 R37, desc[UR14][R20.64] ;  /* 0x0000000e14257981 */ /* 0x000f22000c1e1500 */
[----:B------:R-:W-:Y:S02]  /*0400*/  LEA.HI.X R19, R11, UR5, RZ, 0x1, P3 ;  /* 0x000000050b137c11 */ /* 0x000fe400098f0cff */
[----:B------:R-:W-:Y:S01]  /*0410*/  LOP3.LUT R125, R3, 0x58, RZ, 0xfc, !PT ;  /* 0x00000058037d7812 */ /* 0x000fe200078efcff */
[----:B------:R-:W-:Y:S01]  /*0420*/  IMAD.WIDE.U32 R6, R33, 0x2, R6 ;  /* 0x0000000221067825 */ /* 0x000fe200078e0006 */
[C---:B------:R-:W-:Y:S01]  /*0430*/  LOP3.LUT R123, R3.reuse, 0x60, RZ, 0xfc, !PT ;  /* 0x00000060037b7812 */ /* 0x040fe200078efcff */
[----:B------:R0:W4:Y:S01]  /*0440*/  LDG.E.U16 R38, desc[UR14][R4.64] ;  /* 0x0000000e04267981 */ /* 0x000122000c1e1500 */
[C---:B------:R-:W-:Y:S01]  /*0450*/  LEA R42, P4, R10.reuse, UR4, 0x5 ;  /* 0x000000040a2a7c11 */ /* 0x040fe2000f8828ff */
[----:B------:R-:W-:Y:S01]  /*0460*/  IMAD.SHL.U32 R13, R10, 0x10, RZ ;  /* 0x000000100a0d7824 */ /* 0x000fe200078e00ff */
[----:B------:R-:W-:Y:S01]  /*0470*/  LOP3.LUT R121, R3, 0x68, RZ, 0xfc, !PT ;  /* 0x0000006803797812 */ /* 0x000fe200078efcff */
[----:B------:R-:W-:Y:S01]  /*0480*/  IMAD.WIDE.U32 R16, R33, 0x2, R16 ;  /* 0x0000000221107825 */ /* 0x000fe200078e0010 */
[----:B------:R-:W-:Y:S01]  /*0490*/  LOP3.LUT R119, R3, 0x70, RZ, 0xfc, !PT ;  /* 0x0000007003777812 */ /* 0x000fe200078efcff */
[----:B------:R1:W4:Y:S02]  /*04a0*/  LDG.E.U16 R39, desc[UR14][R6.64] ;  /* 0x0000000e06277981 */ /* 0x000324000c1e1500 */
[----:B------:R-:W-:Y:S01]  /*04b0*/  IMAD.WIDE.U32 R18, R33, 0x2, R18 ;  /* 0x0000000221127825 */ /* 0x000fe200078e0012 */
[C---:B0-----:R-:W-:Y:S01]  /*04c0*/  LEA R4, P0, R125.reuse, UR4, 0x5 ;  /* 0x000000047d047c11 */ /* 0x041fe2000f8028ff */
[----:B------:R0:W4:Y:S02]  /*04d0*/  LDG.E.U16 R40, desc[UR14][R16.64] ;  /* 0x0000000e10287981 */ /* 0x000124000c1e1500 */
[----:B------:R-:W-:Y:S01]  /*04e0*/  IMAD.SHL.U32 R0, R125, 0x10, RZ ;  /* 0x000000107d007824 */ /* 0x000fe200078e00ff */
[----:B------:R-:W-:Y:S01]  /*04f0*/  LEA.HI.X R43, R13, UR5, RZ, 0x1, P4 ;  /* 0x000000050d2b7c11 */ /* 0x000fe2000a0f0cff */
[----:B------:R-:W-:Y:S01]  /*0500*/  IMAD.SHL.U32 R9, R121, 0x10, RZ ;  /* 0x0000001079097824 */ /* 0x000fe200078e00ff */
[----:B------:R0:W4:Y:S01]  /*0510*/  LDG.E.U16 R41, desc[UR14][R18.64] ;  /* 0x0000000e12297981 */ /* 0x000122000c1e1500 */
[C---:B-1----:R-:W-:Y:S01]  /*0520*/  IMAD.SHL.U32 R7, R123.reuse, 0x10, RZ ;  /* 0x000000107b077824 */ /* 0x042fe200078e00ff */
[----:B------:R-:W-:Y:S01]  /*0530*/  LEA R6, P1, R123, UR4, 0x5 ;  /* 0x000000047b067c11 */ /* 0x000fe2000f8228ff */
[----:B------:R-:W-:Y:S01]  /*0540*/  IMAD.SHL.U32 R11, R119, 0x10, RZ ;  /* 0x00000010770b7824 */ /* 0x000fe200078e00ff */
[----:B------:R-:W-:-:S02]  /*0550*/  LEA.HI.X R5, R0, UR5, RZ, 0x1, P0 ;  /* 0x0000000500057c11 */ /* 0x000fc400080f0cff */
[----:B0-----:R-:W-:Y:S01]  /*0560*/  LEA R16, P2, R121, UR4, 0x5 ;  /* 0x0000000479107c11 */ /* 0x001fe2000f8428ff */
[----:B------:R-:W-:Y:S01]  /*0570*/  IMAD.WIDE.U32 R42, R33, 0x2, R42 ;  /* 0x00000002212a7825 */ /* 0x000fe200078e002a */
[----:B------:R-:W-:Y:S02]  /*0580*/  LEA R18, P3, R119, UR4, 0x5 ;  /* 0x0000000477127c11 */ /* 0x000fe4000f8628ff */
[----:B------:R-:W-:Y:S02]  /*0590*/  LOP3.LUT R117, R3, 0x78, RZ, 0xfc, !PT ;  /* 0x0000007803757812 */ /* 0x000fe400078efcff */
[----:B------:R-:W-:Y:S01]  /*05a0*/  LEA.HI.X R7, R7, UR5, RZ, 0x1, P1 ;  /* 0x0000000507077c11 */ /* 0x000fe200088f0cff */
[----:B------:R-:W-:Y:S01]  /*05b0*/  IMAD.WIDE.U32 R4, R33, 0x2, R4 ;  /* 0x0000000221047825 */ /* 0x000fe200078e0004 */
[----:B------:R-:W-:Y:S01]  /*05c0*/  LEA.HI.X R17, R9, UR5, RZ, 0x1, P2 ;  /* 0x0000000509117c11 */ /* 0x000fe200090f0cff */
[----:B------:R-:W4:Y:S01]  /*05d0*/  LDG.E.U16 R42, desc[UR14][R42.64] ;  /* 0x0000000e2a2a7981 */ /* 0x000f22000c1e1500 */
[----:B------:R-:W-:-:S02]  /*05e0*/  LEA.HI.X R19, R11, UR5, RZ, 0x1, P3 ;  /* 0x000000050b137c11 */ /* 0x000fc400098f0cff */
[----:B------:R-:W-:Y:S01]  /*05f0*/  LOP3.LUT R115, R3, 0x80, RZ, 0xfc, !PT ;  /* 0x0000008003737812 */ /* 0x000fe200078efcff */
[C---:B------:R-:W-:Y:S01]  /*0600*/  IMAD.SHL.U32 R13, R117.reuse, 0x10, RZ ;  /* 0x00000010750d7824 */ /* 0x040fe200078e00ff */
[----:B------:R-:W-:Y:S01]  /*0610*/  LEA R20, P4, R117, UR4, 0x5 ;  /* 0x0000000475147c11 */ /* 0x000fe2000f8828ff */
[----:B------:R-:W-:Y:S01]  /*0620*/  IMAD.WIDE.U32 R6, R33, 0x2, R6 ;  /* 0x0000000221067825 */ /* 0x000fe200078e0006 */
[C---:B------:R-:W-:Y:S02]  /*0630*/  LOP3.LUT R113, R3.reuse, 0x88, RZ, 0xfc, !PT ;  /* 0x0000008803717812 */ /* 0x040fe400078efcff */
[----:B------:R-:W-:Y:S01]  /*0640*/  LOP3.LUT R111, R3, 0x90, RZ, 0xfc, !PT ;  /* 0x00000090036f7812 */ /* 0x000fe200078efcff */
[C---:B------:R-:W-:Y:S01]  /*0650*/  IMAD.WIDE.U32 R16, R33.reuse, 0x2, R16 ;  /* 0x0000000221107825 */ /* 0x040fe200078e0010 */
[----:B------:R0:W4:Y:S03]  /*0660*/  LDG.E.U16 R43, desc[UR14][R4.64] ;  /* 0x0000000e042b7981 */ /* 0x000126000c1e1500 */
[----:B------:R-:W-:Y:S01]  /*0670*/  IMAD.WIDE.U32 R18, R33, 0x2, R18 ;  /* 0x0000000221127825 */ /* 0x000fe200078e0012 */
[----:B------:R-:W-:Y:S01]  /*0680*/  LEA.HI.X R21, R13, UR5, RZ, 0x1, P4 ;  /* 0x000000050d157c11 */ /* 0x000fe2000a0f0cff */
[----:B------:R1:W4:Y:S02]  /*0690*/  LDG.E.U16 R44, desc[UR14][R6.64] ;  /* 0x0000000e062c7981 */ /* 0x000324000c1e1500 */
[----:B------:R-:W-:-:S02]  /*06a0*/  IMAD.SHL.U32 R0, R115, 0x10, RZ ;  /* 0x0000001073007824 */ /* 0x000fc400078e00ff */
[----:B------:R1:W4:Y:S01]  /*06b0*/  LDG.E.U16 R45, desc[UR14][R16.64] ;  /* 0x0000000e102d7981 */ /* 0x000322000c1e1500 */
[----:B0-----:R-:W-:-:S03]  /*06c0*/  LEA R4, P0, R115, UR4, 0x5 ;  /* 0x0000000473047c11 */ /* 0x001fc6000f8028ff */
[----:B------:R0:W4:Y:S01]  /*06d0*/  LDG.E.U16 R46, desc[UR14][R18.64] ;  /* 0x0000000e122e7981 */ /* 0x000122000c1e1500 */
[----:B------:R-:W-:Y:S01]  /*06e0*/  LEA.HI.X R5, R0, UR5, RZ, 0x1, P0 ;  /* 0x0000000500057c11 */ /* 0x000fe200080f0cff */
[----:B-1----:R-:W-:Y:S02]  /*06f0*/  IMAD.SHL.U32 R6, R113, 0x10, RZ ;  /* 0x0000001071067824 */ /* 0x002fe400078e00ff */
[----:B------:R-:W-:Y:S01]  /*0700*/  IMAD.SHL.U32 R7, R111, 0x10, RZ ;  /* 0x000000106f077824 */ /* 0x000fe200078e00ff */
[----:B------:R-:W-:Y:S02]  /*0710*/  LOP3.LUT R105, R3, 0xa8, RZ, 0xfc, !PT ;  /* 0x000000a803697812 */ /* 0x000fe400078efcff */
[----:B------:R-:W-:Y:S02]  /*0720*/  LEA R16, P1, R113, UR4, 0x5 ;  /* 0x0000000471107c11 */ /* 0x000fe4000f8228ff */
[----:B0-----:R-:W-:Y:S01]  /*0730*/  LEA R18, P2, R111, UR4, 0x5 ;  /* 0x000000046f127c11 */ /* 0x001fe2000f8428ff */
[----:B------:R-:W-:Y:S01]  /*0740*/  IMAD.WIDE.U32 R20, R33, 0x2, R20 ;  /* 0x0000000221147825 */ /* 0x000fe200078e0014 */
[----:B------:R-:W-:-:S02]  /*0750*/  LEA.HI.X R17, R6, UR5, RZ, 0x1, P1 ;  /* 0x0000000506117c11 */ /* 0x000fc400088f0cff */
[----:B------:R-:W-:Y:S01]  /*0760*/  LEA.HI.X R19, R7, UR5, RZ, 0x1, P2 ;  /* 0x0000000507137c11 */ /* 0x000fe200090f0cff */
[----:B------:R-:W-:Y:S01]  /*0770*/  IMAD.WIDE.U32 R6, R33, 0x2, R4 ;  /* 0x0000000221067825 */ /* 0x000fe200078e0004 */
[C---:B------:R-:W-:Y:S01]  /*0780*/  LOP3.LUT R109, R3.reuse, 0x98, RZ, 0xfc, !PT ;  /* 0x00000098036d7812 */ /* 0x040fe200078efcff */
[----:B------:R0:W4:Y:S01]  /*0790*/  LDG.E.U16 R47, desc[UR14][R20.64] ;  /* 0x0000000e142f7981 */ /* 0x000122000c1e1500 */
[----:B------:R-:W-:Y:S01]  /*07a0*/  LOP3.LUT R99, R3, 0xb8, RZ, 0xfc, !PT ;  /* 0x000000b803637812 */ /* 0x000fe200078efcff */
[----:B------:R-:W-:Y:S01]  /*07b0*/  IMAD.SHL.U32 R0, R105, 0x10, RZ ;  /* 0x0000001069007824 */ /* 0x000fe200078e00ff */
[----:B------:R-:W-:Y:S02]  /*07c0*/  LOP3.LUT R97, R3, 0xc0, RZ, 0xfc, !PT ;  /* 0x000000c003617812 */ /* 0x000fe400078efcff */
[----:B------:R-:W-:Y:S01]  /*07d0*/  LEA R22, P0, R105, UR4, 0x5 ;  /* 0x0000000469167c11 */ /* 0x000fe2000f8028ff */
[----:B------:R-:W-:Y:S01]  /*07e0*/  IMAD.WIDE.U32 R16, R33, 0x2, R16 ;  /* 0x0000000221107825 */ /* 0x000fe200078e0010 */
[----:B------:R-:W-:Y:S01]  /*07f0*/  SHF.L.U32 R9, R109, 0x4, RZ ;  /* 0x000000046d097819 */ /* 0x000fe200000006ff */
[----:B------:R1:W4:Y:S01]  /*0800*/  LDG.E.U16 R48, desc[UR14][R6.64] ;  /* 0x0000000e06307981 */ /* 0x000322000c1e1500 */
[----:B------:R-:W-:-:S02]  /*0810*/  LOP3.LUT R5, R3, 0xc8, RZ, 0xfc, !PT ;  /* 0x000000c803057812 */ /* 0x000fc400078efcff */
[----:B0-----:R-:W-:Y:S01]  /*0820*/  LEA R20, P3, R109, UR4, 0x5 ;  /* 0x000000046d147c11 */ /* 0x001fe2000f8628ff */
[----:B------:R0:W4:Y:S01]  /*0830*/  LDG.E.U16 R49, desc[UR14][R16.64] ;  /* 0x0000000e10317981 */ /* 0x000122000c1e1500 */
[----:B------:R-:W-:Y:S01]  /*0840*/  LEA.HI.X R23, R0, UR5, RZ, 0x1, P0 ;  /* 0x0000000500177c11 */ /* 0x000fe200080f0cff */
[----:B------:R-:W-:Y:S01]  /*0850*/  IMAD.SHL.U32 R0, R97, 0x10, RZ ;  /* 0x0000001061007824 */ /* 0x000fe200078e00ff */
[C---:B------:R-:W-:Y:S02]  /*0860*/  LOP3.LUT R107, R3.reuse, 0xa0, RZ, 0xfc, !PT ;  /* 0x000000a0036b7812 */ /* 0x040fe400078efcff */
[----:B------:R-:W-:Y:S01]  /*0870*/  LOP3.LUT R101, R3, 0xb0, RZ, 0xfc, !PT ;  /* 0x000000b003657812 */ /* 0x000fe200078efcff */
[C---:B-1----:R-:W-:Y:S01]  /*0880*/  IMAD.SHL.U32 R7, R99.reuse, 0x10, RZ ;  /* 0x0000001063077824 */ /* 0x042fe200078e00ff */
[----:B------:R-:W-:Y:S02]  /*0890*/  LEA R26, P0, R99, UR4, 0x5 ;  /* 0x00000004631a7c11 */ /* 0x000fe4000f8028ff */
[----:B------:R-:W-:Y:S01]  /*08a0*/  LEA.HI.X R21, R9, UR5, RZ, 0x1, P3 ;  /* 0x0000000509157c11 */ /* 0x000fe200098f0cff */
[----:B------:R-:W-:Y:S01]  /*08b0*/  IMAD.SHL.U32 R9, R5, 0x10, RZ ;  /* 0x0000001005097824 */ /* 0x000fe200078e00ff */
[----:B------:R-:W-:-:S02]  /*08c0*/  LEA R6, P2, R97, UR4, 0x5 ;  /* 0x0000000461067c11 */ /* 0x000fc4000f8428ff */
[----:B0-----:R-:W-:Y:S01]  /*08d0*/  LEA R16, P3, R5, UR4, 0x5 ;  /* 0x0000000405107c11 */ /* 0x001fe2000f8628ff */
[----:B------:R-:W-:Y:S01]  /*08e0*/  IMAD.SHL.U32 R11, R107, 0x10, RZ ;  /* 0x000000106b0b7824 */ /* 0x000fe200078e00ff */
[----:B------:R-:W-:Y:S01]  /*08f0*/  LEA.HI.X R27, R7, UR5, RZ, 0x1, P0 ;  /* 0x00000005071b7c11 */ /* 0x000fe200080f0cff */
[----:B------:R-:W-:Y:S01]  /*0900*/  IMAD.SHL.U32 R4, R101, 0x10, RZ ;  /* 0x0000001065047824 */ /* 0x000fe200078e00ff */
[----:B------:R-:W-:Y:S02]  /*0910*/  LEA.HI.X R7, R0, UR5, RZ, 0x1, P2 ;  /* 0x0000000500077c11 */ /* 0x000fe400090f0cff */
[----:B------:R-:W-:Y:S02]  /*0920*/  LEA R52, P4, R107, UR4, 0x5 ;  /* 0x000000046b347c11 */ /* 0x000fe4000f8828ff */
[----:B------:R-:W-:Y:S02]  /*0930*/  LEA R24, P1, R101, UR4, 0x5 ;  /* 0x0000000465187c11 */ /* 0x000fe4000f8228ff */
[----:B------:R-:W-:Y:S01]  /*0940*/  LEA.HI.X R17, R9, UR5, RZ, 0x1, P3 ;  /* 0x0000000509117c11 */ /* 0x000fe200098f0cff */
[----:B------:R-:W-:Y:S01]  /*0950*/  IMAD.WIDE.U32 R20, R33, 0x2, R20 ;  /* 0x0000000221147825 */ /* 0x000fe200078e0014 */
[----:B------:R-:W-:-:S02]  /*0960*/  LEA.HI.X R53, R11, UR5, RZ, 0x1, P4 ;  /* 0x000000050b357c11 */ /* 0x000fc4000a0f0cff */
[----:B------:R-:W-:Y:S01]  /*0970*/  LEA.HI.X R25, R4, UR5, RZ, 0x1, P1 ;  /* 0x0000000504197c11 */ /* 0x000fe200088f0cff */
[----:B------:R-:W-:Y:S01]  /*0980*/  IMAD.WIDE.U32 R56, R33, 0x2, R6 ;  /* 0x0000000221387825 */ /* 0x000fe200078e0006 */
[----:B------:R-:W-:Y:S01]  /*0990*/  LOP3.LUT R7, R3, 0xd0, RZ, 0xfc, !PT ;  /* 0x000000d003077812 */ /* 0x000fe200078efcff */
[----:B------:R0:W4:Y:S02]  /*09a0*/  LDG.E.U16 R51, desc[UR14][R20.64] ;  /* 0x0000000e14337981 */ /* 0x000124000c1e1500 */
[----:B------:R-:W-:Y:S01]  /*09b0*/  IMAD.WIDE.U32 R18, R33, 0x2, R18 ;  /* 0x0000000221127825 */ /* 0x000fe200078e0012 */
[----:B------:R-:W-:Y:S01]  /*09c0*/  LOP3.LUT R9, R3, 0xd8, RZ, 0xfc, !PT ;  /* 0x000000d803097812 */ /* 0x000fe200078efcff */
[----:B------:R-:W4:Y:S02]  /*09d0*/  LDG.E.U16 R56, desc[UR14][R56.64] ;  /* 0x0000000e38387981 */ /* 0x000f24000c1e1500 */
[C---:B------:R-:W-:Y:S02]  /*09e0*/  IMAD.WIDE.U32 R28, R33.reuse, 0x2, R16 ;  /* 0x00000002211c7825 */ /* 0x040fe400078e0010 */
[----:B------:R-:W1:Y:S01]  /*09f0*/  LDC.64 R16, c[0x0][0x218] ;  /* 0x00008600ff107b82 */ /* 0x000e620000000a00 */
[----:B------:R0:W4:Y:S01]  /*0a00*/  LDG.E.U16 R50, desc[UR14][R18.64] ;  /* 0x0000000e12327981 */ /* 0x000122000c1e1500 */
[----:B------:R-:W-:Y:S01]  /*0a10*/  IMAD.WIDE.U32 R52, R33, 0x2, R52 ;  /* 0x0000000221347825 */ /* 0x000fe200078e0034 */
[----:B------:R-:W-:-:S02]  /*0a20*/  LOP3.LUT R11, R3, 0xe0, RZ, 0xfc, !PT ;  /* 0x000000e0030b7812 */ /* 0x000fc400078efcff */
[----:B------:R-:W-:Y:S01]  /*0a30*/  LOP3.LUT R13, R3, 0xe8, RZ, 0xfc, !PT ;  /* 0x000000e8030d7812 */ /* 0x000fe200078efcff */
[----:B0-----:R-:W-:Y:S01]  /*0a40*/  IMAD.WIDE.U32 R20, R33, 0x2, R24 ;  /* 0x0000000221147825 */ /* 0x001fe200078e0018 */
[----:B------:R-:W-:Y:S01]  /*0a50*/  LOP3.LUT R15, R3, 0xf0, RZ, 0xfc, !PT ;  /* 0x000000f0030f7812 */ /* 0x000fe200078efcff */
[----:B------:R-:W4:Y:S02]  /*0a60*/  LDG.E.U16 R52, desc[UR14][R52.64] ;  /* 0x0000000e34347981 */ /* 0x000f24000c1e1500 */
[----:B------:R-:W-:Y:S01]  /*0a70*/  IMAD.WIDE.U32 R24, R33, 0x2, R26 ;  /* 0x0000000221187825 */ /* 0x000fe200078e001a */
[C---:B------:R-:W-:Y:S01]  /*0a80*/  LEA R26, P0, R7.reuse, UR4, 0x5 ;  /* 0x00000004071a7c11 */ /* 0x040fe2000f8028ff */
[----:B------:R0:W4:Y:S02]  /*0a90*/  LDG.E.U16 R54, desc[UR14][R20.64] ;  /* 0x0000000e14367981 */ /* 0x000124000c1e1500 */
[----:B------:R-:W-:Y:S02]  /*0aa0*/  IMAD.SHL.U32 R0, R7, 0x10, RZ ;  /* 0x0000001007007824 */ /* 0x000fe400078e00ff */
[----:B------:R-:W-:Y:S01]  /*0ab0*/  IMAD.WIDE.U32 R18, R33, 0x2, R22 ;  /* 0x0000000221127825 */ /* 0x000fe200078e0016 */
[C---:B------:R-:W-:Y:S01]  /*0ac0*/  LEA R22, P1, R9.reuse, UR4, 0x5 ;  /* 0x0000000409167c11 */ /* 0x040fe2000f8228ff */
[----:B------:R-:W4:Y:S01]  /*0ad0*/  LDG.E.U16 R58, desc[UR14][R28.64] ;  /* 0x0000000e1c3a7981 */ /* 0x000f22000c1e1500 */
[----:B------:R-:W-:Y:S01]  /*0ae0*/  LEA.HI.X R27, R0, UR5, RZ, 0x1, P0 ;  /* 0x00000005001b7c11 */ /* 0x000fe200080f0cff */
[----:B------:R-:W-:-:S02]  /*0af0*/  IMAD.SHL.U32 R4, R9, 0x10, RZ ;  /* 0x0000001009047824 */ /* 0x000fc400078e00ff */
[----:B------:R0:W4:Y:S01]  /*0b00*/  LDG.E.U16 R53, desc[UR14][R18.64] ;  /* 0x0000000e12357981 */ /* 0x000122000c1e1500 */
[----:B------:R-:W-:Y:S02]  /*0b10*/  IMAD.SHL.U32 R0, R11, 0x10, RZ ;  /* 0x000000100b007824 */ /* 0x000fe400078e00ff */
[----:B------:R-:W-:Y:S01]  /*0b20*/  LEA.HI.X R23, R4, UR5, RZ, 0x1, P1 ;  /* 0x0000000504177c11 */ /* 0x000fe200088f0cff */
[C---:B------:R-:W-:Y:S01]  /*0b30*/  IMAD.SHL.U32 R4, R13.reuse, 0x10, RZ ;  /* 0x000000100d047824 */ /* 0x040fe200078e00ff */
[----:B0-----:R-:W-:Y:S01]  /*0b40*/  LEA R20, P1, R13, UR4, 0x5 ;  /* 0x000000040d147c11 */ /* 0x001fe2000f8228ff */
[----:B------:R0:W4:Y:S01]  /*0b50*/  LDG.E.U16 R55, desc[UR14][R24.64] ;  /* 0x0000000e18377981 */ /* 0x000122000c1e1500 */
[----:B------:R-:W-:Y:S02]  /*0b60*/  LEA R18, P0, R11, UR4, 0x5 ;  /* 0x000000040b127c11 */ /* 0x000fe4000f8028ff */
[----:B------:R-:W-:Y:S02]  /*0b70*/  LOP3.LUT R3, R3, 0xf8, RZ, 0xfc, !PT ;  /* 0x000000f803037812 */ /* 0x000fe400078efcff */
[----:B------:R-:W-:Y:S01]  /*0b80*/  LEA.HI.X R19, R0, UR5, RZ, 0x1, P0 ;  /* 0x0000000500137c11 */ /* 0x000fe200080f0cff */
[----:B------:R-:W-:Y:S01]  /*0b90*/  IMAD.WIDE.U32 R28, R33, 0x2, R22 ;  /* 0x00000002211c7825 */ /* 0x000fe200078e0016 */
[----:B------:R-:W-:-:S02]  /*0ba0*/  LEA.HI.X R21, R4, UR5, RZ, 0x1, P1 ;  /* 0x0000000504157c11 */ /* 0x000fc400088f0cff */
[C---:B------:R-:W-:Y:S01]  /*0bb0*/  LEA R22, P0, R15.reuse, UR4, 0x5 ;  /* 0x000000040f167c11 */ /* 0x040fe2000f8028ff */
[----:B------:R-:W-:Y:S02]  /*0bc0*/  IMAD.SHL.U32 R0, R15, 0x10, RZ ;  /* 0x000000100f007824 */ /* 0x000fe400078e00ff */
[----:B0-----:R-:W-:Y:S01]  /*0bd0*/  IMAD.WIDE.U32 R24, R33, 0x2, R18 ;  /* 0x0000000221187825 */ /* 0x001fe200078e0012 */
[C---:B------:R-:W-:Y:S01]  /*0be0*/  LEA R18, P1, R3.reuse, UR4, 0x5 ;  /* 0x0000000403127c11 */ /* 0x040fe2000f8228ff */
[----:B------:R-:W4:Y:S02]  /*0bf0*/  LDG.E.U16 R28, desc[UR14][R28.64] ;  /* 0x0000000e1c1c7981 */ /* 0x000f24000c1e1500 */
[----:B------:R-:W-:Y:S01]  /*0c00*/  IMAD.SHL.U32 R4, R3, 0x10, RZ ;  /* 0x0000001003047824 */ /* 0x000fe200078e00ff */
[----:B------:R-:W-:Y:S01]  /*0c10*/  LEA.HI.X R23, R0, UR5, RZ, 0x1, P0 ;  /* 0x0000000500177c11 */ /* 0x000fe200080f0cff */
[C---:B------:R-:W-:Y:S01]  /*0c20*/  IMAD.WIDE.U32 R30, R33.reuse, 0x2, R20 ;  /* 0x00000002211e7825 */ /* 0x040fe200078e0014 */
[-C--:B-1----:R-:W-:Y:S01]  /*0c30*/  LEA R20, P0, R112, R16.reuse, 0x2 ;  /* 0x0000001070147211 */ /* 0x082fe200078010ff */
[----:B------:R-:W4:Y:S01]  /*0c40*/  LDG.E.U16 R24, desc[UR14][R24.64] ;  /* 0x0000000e18187981 */ /* 0x000f22000c1e1500 */
[----:B------:R-:W-:Y:S01]  /*0c50*/  LEA.HI.X R19, R4, UR5, RZ, 0x1, P1 ;  /* 0x0000000504137c11 */ /* 0x000fe200088f0cff */
[----:B------:R-:W-:Y:S01]  /*0c60*/  IMAD.SHL.U32 R6, R112, 0x2, RZ ;  /* 0x0000000270067824 */ /* 0x000fe200078e00ff */
[C---:B------:R-:W-:Y:S01]  /*0c70*/  LEA R16, P1, R110.reuse, R16, 0x7 ;  /* 0x000000106e107211 */ /* 0x040fe200078238ff */
[----:B------:R-:W-:Y:S01]  /*0c80*/  IMAD.SHL.U32 R0, R110, 0x40, RZ ;  /* 0x000000406e007824 */ /* 0x000fe200078e00ff */
[----:B------:R-:W-:Y:S01]  /*0c90*/  LOP3.LUT R4, R2, 0x1f, RZ, 0xc0, !PT ;  /* 0x0000001f02047812 */ /* 0x000fe200078ec0ff */
[C---:B------:R-:W-:Y:S01]  /*0ca0*/  IMAD.WIDE.U32 R26, R33.reuse, 0x2, R26 ;  /* 0x00000002211a7825 */ /* 0x040fe200078e001a */
[-C--:B------:R-:W-:Y:S01]  /*0cb0*/  LEA.HI.X R21, R6, R17.reuse, RZ, 0x1, P0 ;  /* 0x0000001106157211 */ /* 0x080fe200000f0cff */
[----:B------:R-:W4:Y:S01]  /*0cc0*/  LDG.E.U16 R30, desc[UR14][R30.64] ;  /* 0x0000000e1e1e7981 */ /* 0x000f22000c1e1500 */
[----:B------:R-:W-:Y:S01]  /*0cd0*/  LEA.HI.X R17, R0, R17, RZ, 0x1, P1 ;  /* 0x0000001100117211 */ /* 0x000fe200008f0cff */
[----:B------:R-:W-:-:S02]  /*0ce0*/  IMAD.WIDE.U32 R22, R33, 0x2, R22 ;  /* 0x0000000221167825 */ /* 0x000fc400078e0016 */
[----:B------:R-:W4:Y:S02]  /*0cf0*/  LDG.E.U16 R26, desc[UR14][R26.64] ;  /* 0x0000000e1a1a7981 */ /* 0x000f24000c1e1500 */
[----:B------:R-:W-:Y:S02]  /*0d00*/  IMAD.WIDE.U32 R18, R33, 0x2, R18 ;  /* 0x0000000221127825 */ /* 0x000fe400078e0012 */
[----:B------:R0:W4:Y:S02]  /*0d10*/  LDG.E.U16 R22, desc[UR14][R22.64] ;  /* 0x0000000e16167981 */ /* 0x000124000c1e1500 */
[C---:B------:R-:W-:Y:S02]  /*0d20*/  IMAD.WIDE.U32 R20, R4.reuse, 0x2, R20 ;  /* 0x0000000204147825 */ /* 0x040fe400078e0014 */
[----:B------:R1:W4:Y:S02]  /*0d30*/  LDG.E.U16 R18, desc[UR14][R18.64] ;  /* 0x0000000e12127981 */ /* 0x000324000c1e1500 */
[----:B------:R-:W-:-:S02]  /*0d40*/  IMAD.WIDE.U32 R16, R4, 0x2, R16 ;  /* 0x0000000204107825 */ /* 0x000fc400078e0010 */
[----:B------:R-:W4:Y:S04]  /*0d50*/  LDG.E.U16 R25, desc[UR14][R20.64] ;  /* 0x0000000e14197981 */ /* 0x000f28000c1e1500 */
[----:B------:R-:W4:Y:S04]  /*0d60*/  LDG.E.U16 R89, desc[UR14][R16.64] ;  /* 0x0000000e10597981 */ /* 0x000f28000c1e1500 */
[----:B------:R-:W4:Y:S04]  /*0d70*/  LDG.E.U16 R88, desc[UR14][R20.64+0x40] ;  /* 0x0000400e14587981 */ /* 0x000f28000c1e1500 */
[----:B------:R1:W4:Y:S01]  /*0d80*/  LDG.E.U16 R90, desc[UR14][R16.64+0x40] ;  /* 0x0000400e105a7981 */ /* 0x000322000c1e1500 */
[----:B0-----:R-:W-:Y:S01]  /*0d90*/  IMAD R23, R112, 0x2, R4 ;  /* 0x0000000270177824 */ /* 0x001fe200078e0204 */
[----:B------:R-:W-:-:S02]  /*0da0*/  LOP3.LUT R60, R2, 0x60, RZ, 0xc0, !PT ;  /* 0x00000060023c7812 */ /* 0x000fc400078ec0ff */
[----:B------:R-:W-:Y:S01]  /*0db0*/  SHF.R.S32.HI R27, RZ, 0x7, R2 ;  /* 0x00000007ff1b7819 */ /* 0x000fe20000011402 */
[----:B------:R-:W-:Y:S02]  /*0dc0*/  UMOV UR4, 0x400 ;  /* 0x0000040000047882 */ /* 0x000fe40000000000 */
[----:B------:R-:W-:Y:S01]  /*0dd0*/  IMAD R60, R33, 0x2, R60 ;  /* 0x00000002213c7824 */ /* 0x000fe200078e023c */
[----:B-1----:R-:W-:Y:S02]  /*0de0*/  SGXT R19, R27, 0x1 ;  /* 0x000000011b13781a */ /* 0x002fe40000000200 */
[----:B------:R-:W-:Y:S02]  /*0df0*/  SHF.R.U32.HI R16, RZ, 0x1, R112 ;  /* 0x00000001ff107819 */ /* 0x000fe40000011670 */
[----:B------:R-:W-:Y:S01]  /*0e00*/  SHF.L.U32 R17, R23, 0x1, RZ ;  /* 0x0000000117117819 */ /* 0x000fe200000006ff */
[----:B------:R-:W-:Y:S01]  /*0e10*/  ULEA UR12, UR12, UR4, 0x18 ;  /* 0x000000040c0c7291 */ /* 0x000fe2000f8ec03f */
[----:B------:R-:W-:-:S02]  /*0e20*/  SHF.R.U32.HI R20, RZ, 0x5, R2 ;  /* 0x00000005ff147819 */ /* 0x000fc40000011602 */
[----:B------:R-:W-:Y:S02]  /*0e30*/  LOP3.LUT R16, R17, R16, RZ, 0x3c, !PT ;  /* 0x0000001011107212 */ /* 0x000fe400078e3cff */
[----:B------:R-:W-:Y:S02]  /*0e40*/  LOP3.LUT R19, R60, 0x90, R19, 0x78, !PT ;  /* 0x000000903c137812 */ /* 0x000fe400078e7813 */
[----:B------:R-:W-:Y:S02]  /*0e50*/  R2UR UR4, R20 ;  /* 0x00000000140472ca */ /* 0x000fe400000e0000 */
[----:B------:R-:W-:Y:S01]  /*0e60*/  LOP3.LUT R17, R16, 0x40, RZ, 0x3c, !PT ;  /* 0x0000004010117812 */ /* 0x000fe200078e3cff */
[----:B------:R-:W-:-:S10]  /*0e70*/  UIADD3 UR5, UR12, 0x2000, URZ ;  /* 0x000020000c057890 */ /* 0x000fd4000fffe03f */
[----:B------:R-:W-:Y:S01]  /*0e80*/  USHF.L.U32 UR4, UR4, 0x5, URZ ;  /* 0x0000000504047899 */ /* 0x000fe2000800063f */
[----:B---3--:R-:W-:Y:S04]  /*0e90*/  STS.U16 [R19+UR12], R8 ;  /* 0x0000000813007988 */ /* 0x008fe8000800040c */
[----:B-----5:R-:W-:Y:S04]  /*0ea0*/  STS.U16 [R19+UR12+0x100], R32 ;  /* 0x0001002013007988 */ /* 0x020fe8000800040c */
[----:B--2---:R-:W-:Y:S04]  /*0eb0*/  STS.U16 [R19+UR12+0x200], R34 ;  /* 0x0002002213007988 */ /* 0x004fe8000800040c */
[----:B------:R-:W-:Y:S04]  /*0ec0*/  STS.U16 [R19+UR12+0x300], R35 ;  /* 0x0003002313007988 */ /* 0x000fe8000800040c */
[----:B----4-:R-:W-:Y:S01]  /*0ed0*/  STS.U16 [R19+UR12+0x400], R36 ;  /* 0x0004002413007988 */ /* 0x010fe2000800040c */
[----:B------:R-:W-:-:S03]  /*0ee0*/  ULOP3.LUT UR4, UR4, 0x80, URZ, 0xc0, !UPT ;  /* 0x0000008004047892 */ /* 0x000fc6000f8ec03f */
[----:B------:R-:W-:Y:S04]  /*0ef0*/  STS.U16 [R19+UR12+0x500], R37 ;  /* 0x0005002513007988 */ /* 0x000fe8000800040c */
[----:B------:R-:W-:Y:S04]  /*0f00*/  STS.U16 [R19+UR12+0x600], R38 ;  /* 0x0006002613007988 */ /* 0x000fe8000800040c */
[----:B------:R-:W-:Y:S04]  /*0f10*/  STS.U16 [R19+UR12+0x700], R39 ;  /* 0x0007002713007988 */ /* 0x000fe8000800040c */
[----:B------:R-:W-:Y:S04]  /*0f20*/  STS.U16 [R19+UR12+0x800], R40 ;  /* 0x0008002813007988 */ /* 0x000fe8000800040c */
[----:B------:R-:W-:Y:S01]  /*0f30*/  STS.U16 [R19+UR12+0x900], R41 ;  /* 0x0009002913007988 */ /* 0x000fe2000800040c */
[----:B------:R-:W-:-:S03]  /*0f40*/  USHF.R.U32.HI UR5, URZ, 0x4, UR5 ;  /* 0x000000043f057899 */ /* 0x000fc60008011605 */
[----:B------:R-:W-:Y:S04]  /*0f50*/  STS.U16 [R19+UR12+0xa00], R42 ;  /* 0x000a002a13007988 */ /* 0x000fe8000800040c */
[----:B------:R-:W-:Y:S04]  /*0f60*/  STS.U16 [R19+UR12+0xb00], R43 ;  /* 0x000b002b13007988 */ /* 0x000fe8000800040c */
[----:B------:R-:W-:Y:S04]  /*0f70*/  STS.U16 [R19+UR12+0xc00], R44 ;  /* 0x000c002c13007988 */ /* 0x000fe8000800040c */
[----:B------:R-:W-:Y:S04]  /*0f80*/  STS.U16 [R19+UR12+0xd00], R45 ;  /* 0x000d002d13007988 */ /* 0x000fe8000800040c */
[----:B------:R-:W-:Y:S04]  /*0f90*/  STS.U16 [R19+UR12+0xe00], R46 ;  /* 0x000e002e13007988 */ /* 0x000fe8000800040c */
[----:B------:R-:W-:Y:S04]  /*0fa0*/  STS.U16 [R19+UR12+0xf00], R47 ;  /* 0x000f002f13007988 */ /* 0x000fe8000800040c */
[----:B------:R-:W-:Y:S04]  /*0fb0*/  STS.U16 [R19+UR12+0x1000], R48 ;  /* 0x0010003013007988 */ /* 0x000fe8000800040c */
[----:B------:R-:W-:Y:S01]  /*0fc0*/  STS.U16 [R19+UR12+0x1100], R49 ;  /* 0x0011003113007988 */ /* 0x000fe2000800040c */
[----:B------:R-:W-:-:S02]  /*0fd0*/  ULEA.HI UR4, UR12, UR4, URZ, 0x1c ;  /* 0x000000040c047291 */ /* 0x000fc4000f8fe03f */
[----:B------:R-:W-:Y:S02]  /*0fe0*/  USGXT.U32 UR6, UR5, 0xe ;  /* 0x0000000e0506789a */ /* 0x000fe40008000000 */
[----:B------:R-:W-:Y:S01]  /*0ff0*/  ULOP3.LUT UR4, UR4, 0x3fff, URZ, 0xc0, !UPT ;  /* 0x00003fff04047892 */ /* 0x000fe2000f8ec03f */
[----:B------:R-:W-:Y:S01]  /*1000*/  UMOV UR5, URZ ;  /* 0x0000003f00057c82 */ /* 0x000fe20008000000 */
[----:B------:R-:W-:Y:S04]  /*1010*/  STS.U16 [R19+UR12+0x1300], R51 ;  /* 0x0013003313007988 */ /* 0x000fe8000800040c */
        /* <DEDUP_REMOVED lines=13> */
[----:B------:R0:W-:Y:S04]  /*10f0*/  STS.U16 [R16+UR12+0x2000], R25 ;  /* 0x0020001910007988 */ /* 0x0001e8000800040c */
[----:B------:R1:W-:Y:S04]  /*1100*/  STS.U16 [R16+UR12+0x2400], R89 ;  /* 0x0024005910007988 */ /* 0x0003e8000800040c */
[----:B------:R-:W-:Y:S04]  /*1110*/  STS.U16 [R17+UR12+0x2000], R88 ;  /* 0x0020005811007988 */ /* 0x000fe8000800040c */
[----:B------:R2:W-:Y:S01]  /*1120*/  STS.U16 [R17+UR12+0x2400], R90 ;  /* 0x0024005a11007988 */ /* 0x0005e2000800040c */
[----:B------:R-:W-:Y:S01]  /*1130*/  BAR.SYNC.DEFER_BLOCKING 0x0 ;  /* 0x0000000000007b1d */ /* 0x000fe20000010000 */
[----:B------:R-:W-:-:S05]  /*1140*/  UIADD3.64 UR8, UR4, -UR8, URZ ;  /* 0x8000000804087297 */ /* 0x000fca000fffe03f */
[----:B------:R-:W-:Y:S01]  /*1150*/  UMOV UR5, 0xc0000010 ;  /* 0xc000001000057882 */ /* 0x000fe20000000000 */
[----:B------:R-:W-:Y:S01]  /*1160*/  UMOV UR10, UR6 ;  /* 0x00000006000a7c82 */ /* 0x000fe20008000000 */
[----:B------:R-:W-:Y:S01]  /*1170*/  UMOV UR11, UR7 ;  /* 0x00000007000b7c82 */ /* 0x000fe20008000000 */
[----:B0-----:R-:W-:-:S06]  /*1180*/  WARPGROUP.ARRIVE ;  /* 0x00000000000079c5 */ /* 0x001fcc0000000000 */
[----:B------:R-:W-:Y:S04]  /*1190*/  HGMMA.64x64x16.F32.BF16 R56, gdesc[UR4].tnspB, RZ, !UPT ;  /* 0x40e00000043879f0 */ /* 0x000fe8000c7018ff */
[----:B------:R-:W-:Y:S01]  /*11a0*/  HGMMA.64x64x16.F32.BF16 R24, gdesc[UR8].tnspB, RZ, !UPT, gsb0 ;  /* 0x40e00000081879f0 */ /* 0x000fe2000c0018ff */
[--C-:B------:R-:W-:Y:S01]  /*11b0*/  SHF.R.S32.HI R18, RZ, 0x5, R2.reuse ;  /* 0x00000005ff127819 */ /* 0x100fe20000011402 */
[C---:B------:R-:W-:Y:S02]  /*11c0*/  IMAD.SHL.U32 R8, R2.reuse, 0x20, RZ ;  /* 0x0000002002087824 */ /* 0x040fe400078e00ff */
[----:B-1----:R-:W-:Y:S01]  /*11d0*/  IMAD.SHL.U32 R16, R2, 0x200, RZ ;  /* 0x0000020002107824 */ /* 0x002fe200078e00ff */
[----:B------:R-:W-:Y:S01]  /*11e0*/  SGXT R18, R18, 0x1 ;  /* 0x000000011212781a */ /* 0x000fe20000000200 */
[C---:B--2---:R-:W-:Y:S01]  /*11f0*/  IMAD.SHL.U32 R17, R2.reuse, 0x10, RZ ;  /* 0x0000001002117824 */ /* 0x044fe200078e00ff */
[----:B------:R-:W-:Y:S01]  /*1200*/  SHF.R.S32.HI R20, RZ, 0x2, R2 ;  /* 0x00000002ff147819 */ /* 0x000fe20000011402 */
[----:B------:R-:W-:Y:S01]  /*1210*/  IMAD.SHL.U32 R2, R2, 0x2, RZ ;  /* 0x0000000202027824 */ /* 0x000fe200078e00ff */
[----:B------:R-:W-:-:S02]  /*1220*/  LOP3.LUT R8, R8, 0x60, RZ, 0xc0, !PT ;  /* 0x0000006008087812 */ /* 0x000fc400078ec0ff */
[----:B------:R-:W-:Y:S02]  /*1230*/  LOP3.LUT R16, R16, 0x3000, RZ, 0xc0, !PT ;  /* 0x0000300010107812 */ /* 0x000fe400078ec0ff */
[----:B------:R-:W-:Y:S02]  /*1240*/  LOP3.LUT R21, R18, 0x4010, RZ, 0xc0, !PT ;  /* 0x0000401012157812 */ /* 0x000fe400078ec0ff */
[--C-:B------:R-:W-:Y:S02]  /*1250*/  LOP3.LUT R19, R8, 0xf80, R17.reuse, 0xf8, !PT ;  /* 0x00000f8008137812 */ /* 0x100fe400078ef811 */
[----:B------:R-:W-:Y:S02]  /*1260*/  LOP3.LUT R16, R16, 0x70, R17, 0xf8, !PT ;  /* 0x0000007010107812 */ /* 0x000fe400078ef811 */
[----:B------:R-:W-:Y:S02]  /*1270*/  SGXT R8, R20, 0x1 ;  /* 0x000000011408781a */ /* 0x000fe40000000200 */
[----:B------:R-:W-:-:S02]  /*1280*/  LOP3.LUT R21, R21, 0x180, R2, 0xf8, !PT ;  /* 0x0000018015157812 */ /* 0x000fc400078ef802 */
[----:B------:R-:W-:Y:S02]  /*1290*/  LOP3.LUT R8, R19, 0x4010, R8, 0xf8, !PT ;  /* 0x0000401013087812 */ /* 0x000fe400078ef808 */
[----:B------:R-:W-:Y:S02]  /*12a0*/  LOP3.LUT R2, R21, R16, RZ, 0x3c, !PT ;  /* 0x0000001015027212 */ /* 0x000fe400078e3cff */
[----:B------:R-:W-:Y:S01]  /*12b0*/  LOP3.LUT R114, R8, 0x10, RZ, 0x3c, !PT ;  /* 0x0000001008727812 */ /* 0x000fe200078e3cff */
[----:B------:R-:W-:Y:S02]  /*12c0*/  WARPGROUP.DEPBAR.LE gsb0, 0x0 ;  /* 0x00008000000079c5 */ /* 0x000fe40000010000 */
[----:B------:R-:W-:Y:S02]  /*12d0*/  IMAD.MOV.U32 R16, RZ, RZ, R56 ;  /* 0x000000ffff107224 */ /* 0x000fe400078e0038 */
[----:B------:R-:W-:Y:S02]  /*12e0*/  IMAD.MOV.U32 R17, RZ, RZ, R58 ;  /* 0x000000ffff117224 */ /* 0x000fe400078e003a */
[----:B------:R-:W-:-:S02]  /*12f0*/  IMAD.MOV.U32 R18, RZ, RZ, R72 ;  /* 0x000000ffff127224 */ /* 0x000fc400078e0048 */
[----:B------:R-:W-:Y:S01]  /*1300*/  IMAD.MOV.U32 R19, RZ, RZ, R74 ;  /* 0x000000ffff137224 */ /* 0x000fe200078e004a */
[----:B------:R-:W-:Y:S01]  /*1310*/  BAR.SYNC.DEFER_BLOCKING 0x0 ;  /* 0x0000000000007b1d */ /* 0x000fe20000010000 */
[----:B------:R-:W-:Y:S02]  /*1320*/  IMAD.MOV.U32 R20, RZ, RZ, R60 ;  /* 0x000000ffff147224 */ /* 0x000fe400078e003c */
[----:B------:R-:W-:Y:S02]  /*1330*/  IMAD.MOV.U32 R21, RZ, RZ, R62 ;  /* 0x000000ffff157224 */ /* 0x000fe400078e003e */
[----:B------:R-:W-:Y:S02]  /*1340*/  IMAD.MOV.U32 R22, RZ, RZ, R76 ;  /* 0x000000ffff167224 */ /* 0x000fe400078e004c */
[----:B------:R-:W-:Y:S01]  /*1350*/  IMAD.MOV.U32 R23, RZ, RZ, R78 ;  /* 0x000000ffff177224 */ /* 0x000fe200078e004e */
[----:B------:R-:W-:Y:S01]  /*1360*/  MOV R92, R68 ;  /* 0x00000044005c7202 */ /* 0x000fe20000000f00 */
[----:B------:R-:W-:-:S02]  /*1370*/  IMAD.MOV.U32 R56, RZ, RZ, R57 ;  /* 0x000000ffff387224 */ /* 0x000fc400078e0039 */
[----:B------:R-:W-:Y:S02]  /*1380*/  IMAD.MOV.U32 R60, RZ, RZ, R61 ;  /* 0x000000ffff3c7224 */ /* 0x000fe400078e003d */
[----:B------:R-:W-:Y:S02]  /*1390*/  IMAD.MOV.U32 R88, RZ, RZ, R64 ;  /* 0x000000ffff587224 */ /* 0x000fe400078e0040 */
[----:B------:R-:W-:Y:S02]  /*13a0*/  IMAD.MOV.U32 R89, RZ, RZ, R66 ;  /* 0x000000ffff597224 */ /* 0x000fe400078e0042 */
[----:B------:R-:W-:Y:S02]  /*13b0*/  IMAD.MOV.U32 R90, RZ, RZ, R80 ;  /* 0x000000ffff5a7224 */ /* 0x000fe400078e0050 */
[----:B------:R-:W-:Y:S02]  /*13c0*/  IMAD.MOV.U32 R91, RZ, RZ, R82 ;  /* 0x000000ffff5b7224 */ /* 0x000fe400078e0052 */
[----:B------:R-:W-:-:S02]  /*13d0*/  IMAD.MOV.U32 R93, RZ, RZ, R70 ;  /* 0x000000ffff5d7224 */ /* 0x000fc400078e0046 */
[----:B------:R-:W-:Y:S01]  /*13e0*/  IMAD.MOV.U32 R94, RZ, RZ, R84 ;  /* 0x000000ffff5e7224 */ /* 0x000fe200078e0054 */
[----:B------:R0:W-:Y:S01]  /*13f0*/  STS.128 [R8+UR12], R16 ;  /* 0x0000001008007988 */ /* 0x0001e20008000c0c */
[----:B------:R-:W-:Y:S02]  /*1400*/  IMAD.MOV.U32 R95, RZ, RZ, R86 ;  /* 0x000000ffff5f7224 */ /* 0x000fe400078e0056 */
[----:B------:R-:W-:Y:S01]  /*1410*/  IMAD.MOV.U32 R57, RZ, RZ, R59 ;  /* 0x000000ffff397224 */ /* 0x000fe200078e003b */
[----:B------:R1:W-:Y:S01]  /*1420*/  STS.128 [R8+UR12+0x1000], R20 ;  /* 0x0010001408007988 */ /* 0x0003e20008000c0c */
[----:B------:R-:W-:Y:S02]  /*1430*/  IMAD.MOV.U32 R61, RZ, RZ, R63 ;  /* 0x000000ffff3d7224 */ /* 0x000fe400078e003f */
[----:B------:R-:W-:Y:S02]  /*1440*/  IMAD.MOV.U32 R58, RZ, RZ, R73 ;  /* 0x000000ffff3a7224 */ /* 0x000fe400078e0049 */
[----:B------:R-:W-:-:S02]  /*1450*/  IMAD.MOV.U32 R59, RZ, RZ, R75 ;  /* 0x000000ffff3b7224 */ /* 0x000fc400078e004b */
[----:B------:R-:W-:Y:S02]  /*1460*/  IMAD.MOV.U32 R62, RZ, RZ, R77 ;  /* 0x000000ffff3e7224 */ /* 0x000fe400078e004d */
[----:B------:R-:W-:Y:S02]  /*1470*/  IMAD.MOV.U32 R63, RZ, RZ, R79 ;  /* 0x000000ffff3f7224 */ /* 0x000fe400078e004f */
[----:B0-----:R-:W-:Y:S02]  /*1480*/  IMAD.MOV.U32 R16, RZ, RZ, R65 ;  /* 0x000000ffff107224 */ /* 0x001fe400078e0041 */
[----:B------:R-:W-:Y:S02]  /*1490*/  IMAD.MOV.U32 R17, RZ, RZ, R67 ;  /* 0x000000ffff117224 */ /* 0x000fe400078e0043 */
[----:B------:R-:W-:Y:S01]  /*14a0*/  IMAD.MOV.U32 R18, RZ, RZ, R81 ;  /* 0x000000ffff127224 */ /* 0x000fe200078e0051 */
[----:B-1----:R-:W-:Y:S01]  /*14b0*/  MOV R21, R71 ;  /* 0x0000004700157202 */ /* 0x002fe20000000f00 */
[----:B------:R-:W-:-:S02]  /*14c0*/  IMAD.MOV.U32 R19, RZ, RZ, R83 ;  /* 0x000000ffff137224 */ /* 0x000fc400078e0053 */
[----:B------:R-:W-:Y:S02]  /*14d0*/  IMAD.MOV.U32 R20, RZ, RZ, R69 ;  /* 0x000000ffff147224 */ /* 0x000fe400078e0045 */
[----:B------:R-:W-:Y:S02]  /*14e0*/  IMAD.MOV.U32 R22, RZ, RZ, R85 ;  /* 0x000000ffff167224 */ /* 0x000fe400078e0055 */
[----:B------:R-:W-:Y:S01]  /*14f0*/  IMAD.MOV.U32 R23, RZ, RZ, R87 ;  /* 0x000000ffff177224 */ /* 0x000fe200078e0057 */
[----:B------:R0:W-:Y:S04]  /*1500*/  STS.128 [R8+UR12+0x2000], R88 ;  /* 0x0020005808007988 */ /* 0x0001e80008000c0c */
[----:B------:R1:W-:Y:S04]  /*1510*/  STS.128 [R8+UR12+0x3000], R92 ;  /* 0x0030005c08007988 */ /* 0x0003e80008000c0c */
[----:B------:R-:W-:Y:S04]  /*1520*/  STS.128 [R114+UR12], R56 ;  /* 0x0000003872007988 */ /* 0x000fe80008000c0c */
[----:B------:R-:W-:Y:S04]  /*1530*/  STS.128 [R114+UR12+0x1000], R60 ;  /* 0x0010003c72007988 */ /* 0x000fe80008000c0c */
[----:B------:R-:W-:Y:S04]  /*1540*/  STS.128 [R114+UR12+0x2000], R16 ;  /* 0x0020001072007988 */ /* 0x000fe80008000c0c */
[----:B------:R-:W-:Y:S01]  /*1550*/  STS.128 [R114+UR12+0x3000], R20 ;  /* 0x0030001472007988 */ /* 0x000fe20008000c0c */
[----:B------:R-:W-:Y:S01]  /*1560*/  BAR.SYNC.DEFER_BLOCKING 0x0 ;  /* 0x0000000000007b1d */ /* 0x000fe20000010000 */
[----:B0-----:R-:W-:Y:S01]  /*1570*/  IMAD.MOV.U32 R88, RZ, RZ, R24 ;  /* 0x000000ffff587224 */ /* 0x001fe200078e0018 */
[----:B------:R-:W-:Y:S01]  /*1580*/  MOV R82, R52 ;  /* 0x0000003400527202 */ /* 0x000fe20000000f00 */
[----:B------:R-:W-:-:S03]  /*1590*/  IMAD.MOV.U32 R89, RZ, RZ, R26 ;  /* 0x000000ffff597224 */ /* 0x000fc600078e001a */
[----:B------:R-:W0:Y:S04]  /*15a0*/  LDS.128 R16, [R2+UR12] ;  /* 0x0000000c02107984 */ /* 0x000e280008000c00 */
[----:B------:R-:W2:Y:S04]  /*15b0*/  LDS.128 R20, [R2+UR12+0x200] ;  /* 0x0002000c02147984 */ /* 0x000ea80008000c00 */
[----:B------:R-:W3:Y:S04]  /*15c0*/  LDS.128 R56, [R2+UR12+0x400] ;  /* 0x0004000c02387984 */ /* 0x000ee80008000c00 */
[----:B------:R-:W4:Y:S04]  /*15d0*/  LDS.128 R60, [R2+UR12+0x600] ;  /* 0x0006000c023c7984 */ /* 0x000f280008000c00 */
[----:B------:R-:W5:Y:S04]  /*15e0*/  LDS.128 R64, [R2+UR12+0x800] ;  /* 0x0008000c02407984 */ /* 0x000f680008000c00 */
[----:B------:R-:W5:Y:S04]  /*15f0*/  LDS.128 R68, [R2+UR12+0xa00] ;  /* 0x000a000c02447984 */ /* 0x000f680008000c00 */
[----:B------:R-:W5:Y:S04]  /*1600*/  LDS.128 R72, [R2+UR12+0xc00] ;  /* 0x000c000c02487984 */ /* 0x000f680008000c00 */
[----:B------:R-:W5:Y:S01]  /*1610*/  LDS.128 R76, [R2+UR12+0xe00] ;  /* 0x000e000c024c7984 */ /* 0x000f620008000c00 */
[----:B------:R-:W-:-:S02]  /*1620*/  IMAD.MOV.U32 R90, RZ, RZ, R40 ;  /* 0x000000ffff5a7224 */ /* 0x000fc400078e0028 */
[----:B------:R-:W-:Y:S01]  /*1630*/  IMAD.MOV.U32 R91, RZ, RZ, R42 ;  /* 0x000000ffff5b7224 */ /* 0x000fe200078e002a */
[----:B------:R-:W-:Y:S01]  /*1640*/  BAR.SYNC.DEFER_BLOCKING 0x0 ;  /* 0x0000000000007b1d */ /* 0x000fe20000010000 */
[----:B------:R-:W-:Y:S02]  /*1650*/  IMAD.MOV.U32 R80, RZ, RZ, R36 ;  /* 0x000000ffff507224 */ /* 0x000fe400078e0024 */
[----:B------:R-:W-:Y:S02]  /*1660*/  IMAD.MOV.U32 R81, RZ, RZ, R38 ;  /* 0x000000ffff517224 */ /* 0x000fe400078e0026 */
[----:B------:R-:W-:Y:S02]  /*1670*/  IMAD.MOV.U32 R83, RZ, RZ, R54 ;  /* 0x000000ffff537224 */ /* 0x000fe400078e0036 */
[----:B------:R-:W-:Y:S02]  /*1680*/  IMAD.MOV.U32 R24, RZ, RZ, R25 ;  /* 0x000000ffff187224 */ /* 0x000fe400078e0019 */
[----:B-1----:R-:W-:-:S02]  /*1690*/  IMAD.MOV.U32 R92, RZ, RZ, R28 ;  /* 0x000000ffff5c7224 */ /* 0x002fc400078e001c */
[----:B------:R-:W-:Y:S02]  /*16a0*/  IMAD.MOV.U32 R93, RZ, RZ, R30 ;  /* 0x000000ffff5d7224 */ /* 0x000fe400078e001e */
[----:B------:R-:W-:Y:S02]  /*16b0*/  IMAD.MOV.U32 R94, RZ, RZ, R44 ;  /* 0x000000ffff5e7224 */ /* 0x000fe400078e002c */
[----:B------:R-:W-:Y:S02]  /*16c0*/  IMAD.MOV.U32 R95, RZ, RZ, R46 ;  /* 0x000000ffff5f7224 */ /* 0x000fe400078e002e */
[----:B------:R-:W-:Y:S02]  /*16d0*/  IMAD.MOV.U32 R84, RZ, RZ, R32 ;  /* 0x000000ffff547224 */ /* 0x000fe400078e0020 */
[----:B------:R-:W-:Y:S02]  /*16e0*/  IMAD.MOV.U32 R85, RZ, RZ, R34 ;  /* 0x000000ffff557224 */ /* 0x000fe400078e0022 */
[----:B------:R-:W-:-:S02]  /*16f0*/  IMAD.MOV.U32 R86, RZ, RZ, R48 ;  /* 0x000000ffff567224 */ /* 0x000fc400078e0030 */
[----:B------:R-:W-:Y:S02]  /*1700*/  IMAD.MOV.U32 R87, RZ, RZ, R50 ;  /* 0x000000ffff577224 */ /* 0x000fe400078e0032 */
[----:B------:R-:W-:Y:S01]  /*1710*/  IMAD.MOV.U32 R25, RZ, RZ, R27 ;  /* 0x000000ffff197224 */ /* 0x000fe200078e001b */
[----:B------:R1:W-:Y:S01]  /*1720*/  STS.128 [R8+UR12], R88 ;  /* 0x0000005808007988 */ /* 0x0003e20008000c0c */
[----:B------:R-:W-:Y:S02]  /*1730*/  IMAD.MOV.U32 R26, RZ, RZ, R41 ;  /* 0x000000ffff1a7224 */ /* 0x000fe400078e0029 */
[----:B------:R-:W-:Y:S01]  /*1740*/  IMAD.MOV.U32 R27, RZ, RZ, R43 ;  /* 0x000000ffff1b7224 */ /* 0x000fe200078e002b */
[----:B------:R-:W-:Y:S01]  /*1750*/  LEA R40, P0, R112, R102, 0x3 ;  /* 0x0000006670287211 */ /* 0x000fe200078018ff */
[----:B------:R0:W-:Y:S01]  /*1760*/  STS.128 [R8+UR12+0x3000], R80 ;  /* 0x0030005008007988 */ /* 0x0001e20008000c0c */
[----:B------:R-:W-:-:S03]  /*1770*/  IMAD.SHL.U32 R124, R98, 0x40, RZ ;  /* 0x00000040627c7824 */ /* 0x000fc600078e00ff */
[----:B------:R2:W-:Y:S01]  /*1780*/  STS.128 [R8+UR12+0x1000], R92 ;  /* 0x0010005c08007988 */ /* 0x0005e20008000c0c */
[----:B------:R-:W-:-:S03]  /*1790*/  LEA.HI.X R41, R6, R103, RZ, 0x2, P0 ;  /* 0x0000006706297211 */ /* 0x000fc600000f14ff */
[----:B------:R3:W-:Y:S01]  /*17a0*/  STS.128 [R8+UR12+0x2000], R84 ;  /* 0x0020005408007988 */ /* 0x0007e20008000c0c */
[----:B-1----:R-:W-:-:S03]  /*17b0*/  IMAD.SHL.U32 R91, R104, 0x40, RZ ;  /* 0x00000040685b7824 */ /* 0x002fc600078e00ff */
[----:B------:R1:W-:Y:S01]  /*17c0*/  STS.128 [R114+UR12], R24 ;  /* 0x0000001872007988 */ /* 0x0003e20008000c0c */
[----:B------:R-:W-:Y:S01]  /*17d0*/  IMAD.SHL.U32 R89, R100, 0x40, RZ ;  /* 0x0000004064597824 */ /* 0x000fe200078e00ff */
[-C--:B0-----:R-:W-:Y:S02]  /*17e0*/  LEA R80, P5, R104, R102.reuse, 0x8 ;  /* 0x0000006668507211 */ /* 0x081fe400078a40ff */
[-C--:B------:R-:W-:Y:S01]  /*17f0*/  LEA R82, P6, R100, R102.reuse, 0x8 ;  /* 0x0000006664527211 */ /* 0x080fe200078c40ff */
[----:B------:R-:W-:Y:S01]  /*1800*/  IMAD.SHL.U32 R6, R108, 0x40, RZ ;  /* 0x000000406c067824 */ /* 0x000fe200078e00ff */
[----:B------:R-:W-:Y:S01]  /*1810*/  LEA.HI.X R81, R91, R103, RZ, 0x2, P5 ;  /* 0x000000675b517211 */ /* 0x000fe200028f14ff */
[C---:B------:R-:W-:Y:S01]  /*1820*/  IMAD.SHL.U32 R54, R125.reuse, 0x40, RZ ;  /* 0x000000407d367824 */ /* 0x040fe200078e00ff */
[-C--:B------:R-:W-:Y:S01]  /*1830*/  LEA R134, P5, R125, R102.reuse, 0x8 ;  /* 0x000000667d867211 */ /* 0x080fe200078a40ff */
[----:B--2---:R-:W-:Y:S01]  /*1840*/  IMAD.SHL.U32 R93, R96, 0x40, RZ ;  /* 0x00000040605d7824 */ /* 0x004fe200078e00ff */
[-C--:B---3--:R-:W-:Y:S01]  /*1850*/  LEA R84, P0, R98, R102.reuse, 0x8 ;  /* 0x0000006662547211 */ /* 0x088fe200078040ff */
[----:B------:R-:W-:Y:S01]  /*1860*/  IMAD.SHL.U32 R52, R123, 0x40, RZ ;  /* 0x000000407b347824 */ /* 0x000fe200078e00ff */
[----:B-1----:R-:W-:-:S02]  /*1870*/  LEA R24, P2, R110, R102, 0x8 ;  /* 0x000000666e187211 */ /* 0x002fc400078440ff */
[-C--:B------:R-:W-:Y:S01]  /*1880*/  LEA R26, P3, R108, R102.reuse, 0x8 ;  /* 0x000000666c1a7211 */ /* 0x080fe200078640ff */
[----:B------:R-:W-:Y:S01]  /*1890*/  IMAD.SHL.U32 R43, R106, 0x40, RZ ;  /* 0x000000406a2b7824 */ /* 0x000fe200078e00ff */
[-C--:B------:R-:W-:Y:S01]  /*18a0*/  LEA R126, P1, R96, R102.reuse, 0x8 ;  /* 0x00000066607e7211 */ /* 0x080fe200078240ff */
[----:B------:R-:W-:Y:S01]  /*18b0*/  IMAD.SHL.U32 R90, R14, 0x40, RZ ;  /* 0x000000400e5a7824 */ /* 0x000fe200078e00ff */
[-C--:B------:R-:W-:Y:S02]  /*18c0*/  LEA.HI.X R83, R89, R103.reuse, RZ, 0x2, P6 ;  /* 0x0000006759537211 */ /* 0x080fe400030f14ff */
[----:B------:R-:W-:Y:S02]  /*18d0*/  LEA.HI.X R25, R0, R103, RZ, 0x2, P2 ;  /* 0x0000006700197211 */ /* 0x000fe400010f14ff */
[-C--:B------:R-:W-:Y:S01]  /*18e0*/  LEA R110, P6, R123, R102.reuse, 0x8 ;  /* 0x000000667b6e7211 */ /* 0x080fe200078c40ff */
[----:B------:R-:W-:Y:S01]  /*18f0*/  IMAD.SHL.U32 R88, R12, 0x40, RZ ;  /* 0x000000400c587824 */ /* 0x000fe200078e00ff */
[----:B------:R-:W-:-:S02]  /*1900*/  LEA R42, P4, R106, R102, 0x8 ;  /* 0x000000666a2a7211 */ /* 0x000fc400078840ff */
[-C--:B------:R-:W-:Y:S02]  /*1910*/  LEA R128, P2, R14, R102.reuse, 0x8 ;  /* 0x000000660e807211 */ /* 0x080fe400078440ff */
[-C--:B------:R-:W-:Y:S01]  /*1920*/  LEA.HI.X R85, R124, R103.reuse, RZ, 0x2, P0 ;  /* 0x000000677c557211 */ /* 0x080fe200000f14ff */
[----:B------:R-:W-:Y:S01]  /*1930*/  IMAD.SHL.U32 R48, R119, 0x40, RZ ;  /* 0x0000004077307824 */ /* 0x000fe200078e00ff */
[----:B------:R-:W-:Y:S01]  /*1940*/  SHF.L.U32 R50, R121, 0x6, RZ ;  /* 0x0000000679327819 */ /* 0x000fe200000006ff */
[----:B------:R-:W-:Y:S01]  /*1950*/  IMAD.SHL.U32 R36, R111, 0x40, RZ ;  /* 0x000000406f247824 */ /* 0x000fe200078e00ff */
[-C--:B------:R-:W-:Y:S02]  /*1960*/  LEA.HI.X R27, R6, R103.reuse, RZ, 0x2, P3 ;  /* 0x00000067061b7211 */ /* 0x080fe400018f14ff */
[----:B------:R-:W-:Y:S02]  /*1970*/  LEA R108, P0, R121, R102, 0x8 ;  /* 0x00000066796c7211 */ /* 0x000fe400078040ff */
[----:B------:R-:W-:-:S02]  /*1980*/  LEA.HI.X R135, R54, R103, RZ, 0x2, P5 ;  /* 0x0000006736877211 */ /* 0x000fc400028f14ff */
[-C--:B------:R-:W-:Y:S02]  /*1990*/  LEA R130, P3, R12, R102.reuse, 0x8 ;  /* 0x000000660c827211 */ /* 0x080fe400078640ff */
[-C--:B------:R-:W-:Y:S02]  /*19a0*/  LEA.HI.X R127, R93, R103.reuse, RZ, 0x2, P1 ;  /* 0x000000675d7f7211 */ /* 0x080fe400008f14ff */
[-C--:B------:R-:W-:Y:S01]  /*19b0*/  LEA R96, P5, R111, R102.reuse, 0x8 ;  /* 0x000000666f607211 */ /* 0x080fe200078a40ff */
[----:B------:R-:W-:Y:S01]  /*19c0*/  IMAD.SHL.U32 R86, R10, 0x40, RZ ;  /* 0x000000400a567824 */ /* 0x000fe200078e00ff */
[----:B------:R-:W-:Y:S01]  /*19d0*/  LEA R106, P1, R119, R102, 0x8 ;  /* 0x00000066776a7211 */ /* 0x000fe200078240ff */
[----:B------:R-:W-:Y:S01]  /*19e0*/  IMAD.SHL.U32 R46, R117, 0x40, RZ ;  /* 0x00000040752e7824 */ /* 0x000fe200078e00ff */
[-C--:B------:R-:W-:Y:S01]  /*19f0*/  LEA.HI.X R111, R52, R103.reuse, RZ, 0x2, P6 ;  /* 0x00000067346f7211 */ /* 0x080fe200030f14ff */
[----:B------:R-:W-:Y:S01]  /*1a00*/  IMAD.SHL.U32 R34, R109, 0x40, RZ ;  /* 0x000000406d227824 */ /* 0x000fe200078e00ff */
[----:B------:R-:W-:-:S02]  /*1a10*/  LEA.HI.X R43, R43, R103, RZ, 0x2, P4 ;  /* 0x000000672b2b7211 */ /* 0x000fc400020f14ff */
[-C--:B------:R-:W-:Y:S02]  /*1a20*/  LEA.HI.X R129, R90, R103.reuse, RZ, 0x2, P2 ;  /* 0x000000675a817211 */ /* 0x080fe400010f14ff */
[-C--:B------:R-:W-:Y:S01]  /*1a30*/  LEA R98, P6, R109, R102.reuse, 0x8 ;  /* 0x000000666d627211 */ /* 0x080fe200078c40ff */
[----:B------:R-:W-:Y:S01]  /*1a40*/  IMAD.SHL.U32 R44, R115, 0x40, RZ ;  /* 0x00000040732c7824 */ /* 0x000fe200078e00ff */
[-C--:B------:R-:W-:Y:S01]  /*1a50*/  LEA R132, P4, R10, R102.reuse, 0x8 ;  /* 0x000000660a847211 */ /* 0x080fe200078840ff */
[----:B------:R-:W-:Y:S01]  /*1a60*/  IMAD.SHL.U32 R32, R107, 0x40, RZ ;  /* 0x000000406b207824 */ /* 0x000fe200078e00ff */
[----:B------:R-:W-:Y:S02]  /*1a70*/  LEA R90, P2, R117, R102, 0x8 ;  /* 0x00000066755a7211 */ /* 0x000fe400078440ff */
[-C--:B------:R-:W-:Y:S01]  /*1a80*/  LEA.HI.X R109, R50, R103.reuse, RZ, 0x2, P0 ;  /* 0x00000067326d7211 */ /* 0x080fe200000f14ff */
[----:B------:R-:W-:Y:S01]  /*1a90*/  IMAD.SHL.U32 R30, R105, 0x40, RZ ;  /* 0x00000040691e7824 */ /* 0x000fe200078e00ff */
[----:B------:R-:W-:-:S02]  /*1aa0*/  LEA.HI.X R131, R88, R103, RZ, 0x2, P3 ;  /* 0x0000006758837211 */ /* 0x000fc400018f14ff */
[-C--:B------:R-:W-:Y:S02]  /*1ab0*/  LEA R6, P0, R107, R102.reuse, 0x8 ;  /* 0x000000666b067211 */ /* 0x080fe400078040ff */
[-C--:B------:R-:W-:Y:S02]  /*1ac0*/  LEA R88, P3, R115, R102.reuse, 0x8 ;  /* 0x0000006673587211 */ /* 0x080fe400078640ff */
[-C--:B------:R-:W-:Y:S01]  /*1ad0*/  LEA.HI.X R107, R48, R103.reuse, RZ, 0x2, P1 ;  /* 0x00000067306b7211 */ /* 0x080fe200008f14ff */
[----:B------:R-:W-:Y:S01]  /*1ae0*/  IMAD.SHL.U32 R38, R113, 0x40, RZ ;  /* 0x0000004071267824 */ /* 0x000fe200078e00ff */
[-C--:B------:R-:W-:Y:S01]  /*1af0*/  LEA R100, P1, R105, R102.reuse, 0x8 ;  /* 0x0000006669647211 */ /* 0x080fe200078240ff */
[----:B------:R-:W-:Y:S01]  /*1b00*/  IMAD.SHL.U32 R28, R101, 0x40, RZ ;  /* 0x00000040651c7824 */ /* 0x000fe200078e00ff */
[-C--:B------:R-:W-:Y:S02]  /*1b10*/  LEA.HI.X R133, R86, R103.reuse, RZ, 0x2, P4 ;  /* 0x0000006756857211 */ /* 0x080fe400020f14ff */
[----:B------:R-:W-:Y:S01]  /*1b20*/  LEA.HI.X R91, R46, R103, RZ, 0x2, P2 ;  /* 0x000000672e5b7211 */ /* 0x000fe200010f14ff */
[----:B------:R-:W-:Y:S01]  /*1b30*/  IMAD.SHL.U32 R8, R99, 0x40, RZ ;  /* 0x0000004063087824 */ /* 0x000fe200078e00ff */
[----:B------:R-:W-:-:S02]  /*1b40*/  LEA R86, P4, R113, R102, 0x8 ;  /* 0x0000006671567211 */ /* 0x000fc400078840ff */
[-C--:B------:R-:W-:Y:S02]  /*1b50*/  LEA R10, P2, R101, R102.reuse, 0x8 ;  /* 0x00000066650a7211 */ /* 0x080fe400078440ff */
[-C--:B------:R-:W-:Y:S01]  /*1b60*/  LEA.HI.X R89, R44, R103.reuse, RZ, 0x2, P3 ;  /* 0x000000672c597211 */ /* 0x080fe200018f14ff */
[----:B------:R-:W-:Y:S01]  /*1b70*/  IMAD.SHL.U32 R118, R11, 0x40, RZ ;  /* 0x000000400b767824 */ /* 0x000fe200078e00ff */
[-C--:B------:R-:W-:Y:S02]  /*1b80*/  LEA R12, P3, R99, R102.reuse, 0x8 ;  /* 0x00000066630c7211 */ /* 0x080fe400078640ff */
[-C--:B------:R-:W-:Y:S01]  /*1b90*/  LEA.HI.X R101, R30, R103.reuse, RZ, 0x2, P1 ;  /* 0x000000671e657211 */ /* 0x080fe200008f14ff */
[----:B------:R-:W-:Y:S01]  /*1ba0*/  IMAD.SHL.U32 R92, R97, 0x40, RZ ;  /* 0x00000040615c7824 */ /* 0x000fe200078e00ff */
[----:B------:R-:W-:Y:S02]  /*1bb0*/  LEA R138, P1, R11, R102, 0x8 ;  /* 0x000000660b8a7211 */ /* 0x000fe400078240ff */
[----:B------:R-:W-:-:S02]  /*1bc0*/  LEA.HI.X R87, R38, R103, RZ, 0x2, P4 ;  /* 0x0000006726577211 */ /* 0x000fc400020f14ff */
[-C--:B------:R-:W-:Y:S01]  /*1bd0*/  LEA.HI.X R11, R28, R103.reuse, RZ, 0x2, P2 ;  /* 0x000000671c0b7211 */ /* 0x080fe200010f14ff */
[----:B------:R-:W-:Y:S01]  /*1be0*/  IMAD.SHL.U32 R112, R15, 0x40, RZ ;  /* 0x000000400f707824 */ /* 0x000fe200078e00ff */
[----:B------:R-:W-:Y:S02]  /*1bf0*/  SHF.L.U32 R116, R13, 0x6, RZ ;  /* 0x000000060d747819 */ /* 0x000fe400000006ff */
[-C--:B------:R-:W-:Y:S02]  /*1c00*/  LEA R14, P4, R97, R102.reuse, 0x8 ;  /* 0x00000066610e7211 */ /* 0x080fe400078840ff */
[----:B------:R-:W-:Y:S02]  /*1c10*/  LEA R140, P2, R13, R102, 0x8 ;  /* 0x000000660d8c7211 */ /* 0x000fe400078440ff */
[-C--:B------:R-:W-:Y:S01]  /*1c20*/  LEA.HI.X R13, R8, R103.reuse, RZ, 0x2, P3 ;  /* 0x00000067080d7211 */ /* 0x080fe200018f14ff */
[----:B------:R-:W-:Y:S01]  /*1c30*/  IMAD.SHL.U32 R122, R7, 0x40, RZ ;  /* 0x00000040077a7824 */ /* 0x000fe200078e00ff */
[----:B------:R-:W-:-:S02]  /*1c40*/  LEA.HI.X R99, R34, R103, RZ, 0x2, P6 ;  /* 0x0000006722637211 */ /* 0x000fc400030f14ff */
[-C--:B------:R-:W-:Y:S02]  /*1c50*/  LEA R8, P3, R15, R102.reuse, 0x8 ;  /* 0x000000660f087211 */ /* 0x080fe400078640ff */
[-C--:B------:R-:W-:Y:S01]  /*1c60*/  LEA R124, P6, R7, R102.reuse, 0x8 ;  /* 0x00000066077c7211 */ /* 0x080fe200078c40ff */
[C---:B------:R-:W-:Y:S01]  /*1c70*/  IMAD.SHL.U32 R120, R9.reuse, 0x40, RZ ;  /* 0x0000004009787824 */ /* 0x040fe200078e00ff */
[-C--:B------:R-:W-:Y:S02]  /*1c80*/  LEA.HI.X R7, R32, R103.reuse, RZ, 0x2, P0 ;  /* 0x0000006720077211 */ /* 0x080fe400000f14ff */
[-C--:B------:R-:W-:Y:S02]  /*1c90*/  LEA.HI.X R15, R92, R103.reuse, RZ, 0x2, P4 ;  /* 0x000000675c0f7211 */ /* 0x080fe400020f14ff */
[----:B------:R-:W-:Y:S02]  /*1ca0*/  LEA R136, P0, R9, R102, 0x8 ;  /* 0x0000006609887211 */ /* 0x000fe400078040ff */
[-C--:B------:R-:W-:Y:S01]  /*1cb0*/  LEA.HI.X R9, R112, R103.reuse, RZ, 0x2, P3 ;  /* 0x0000006770097211 */ /* 0x080fe200018f14ff */
[----:B------:R-:W-:Y:S01]  /*1cc0*/  IMAD.WIDE.U32 R112, R4, 0x4, R12 ;  /* 0x0000000404707825 */ /* 0x000fe200078e000c */
[----:B------:R-:W-:-:S03]  /*1cd0*/  LEA.HI.X R141, R116, R103, RZ, 0x2, P2 ;  /* 0x00000067748d7211 */ /* 0x000fc600010f14ff */
[----:B------:R-:W-:Y:S02]  /*1ce0*/  IMAD.MOV.U32 R12, RZ, RZ, R29 ;  /* 0x000000ffff0c7224 */ /* 0x000fe400078e001d */
[----:B------:R-:W-:-:S04]  /*1cf0*/  IMAD.WIDE.U32 R116, R4, 0x4, R14 ;  /* 0x0000000404747825 */ /* 0x000fc800078e000e */
[----:B------:R-:W-:Y:S02]  /*1d00*/  IMAD.MOV.U32 R13, RZ, RZ, R31 ;  /* 0x000000ffff0d7224 */ /* 0x000fe400078e001f */
[----:B------:R-:W-:Y:S02]  /*1d10*/  IMAD.MOV.U32 R28, RZ, RZ, R33 ;  /* 0x000000ffff1c7224 */ /* 0x000fe400078e0021 */
[----:B------:R-:W-:Y:S02]  /*1d20*/  IMAD.MOV.U32 R29, RZ, RZ, R35 ;  /* 0x000000ffff1d7224 */ /* 0x000fe400078e0023 */
[----:B------:R-:W-:Y:S02]  /*1d30*/  IMAD.MOV.U32 R14, RZ, RZ, R45 ;  /* 0x000000ffff0e7224 */ /* 0x000fe400078e002d */
[----:B------:R-:W-:Y:S02]  /*1d40*/  IMAD.MOV.U32 R15, RZ, RZ, R47 ;  /* 0x000000ffff0f7224 */ /* 0x000fe400078e002f */
[----:B------:R-:W-:-:S02]  /*1d50*/  IMAD.MOV.U32 R30, RZ, RZ, R49 ;  /* 0x000000ffff1e7224 */ /* 0x000fc400078e0031 */
[----:B------:R-:W-:Y:S02]  /*1d60*/  IMAD.MOV.U32 R31, RZ, RZ, R51 ;  /* 0x000000ffff1f7224 */ /* 0x000fe400078e0033 */
[----:B------:R-:W-:Y:S02]  /*1d70*/  IMAD.MOV.U32 R32, RZ, RZ, R37 ;  /* 0x000000ffff207224 */ /* 0x000fe400078e0025 */
[----:B------:R-:W-:Y:S02]  /*1d80*/  IMAD.MOV.U32 R33, RZ, RZ, R39 ;  /* 0x000000ffff217224 */ /* 0x000fe400078e0027 */
[----:B------:R-:W-:Y:S02]  /*1d90*/  IMAD.MOV.U32 R34, RZ, RZ, R53 ;  /* 0x000000ffff227224 */ /* 0x000fe400078e0035 */
[----:B------:R-:W-:Y:S01]  /*1da0*/  IMAD.MOV.U32 R35, RZ, RZ, R55 ;  /* 0x000000ffff237224 */ /* 0x000fe200078e0037 */
[----:B------:R-:W-:Y:S04]  /*1db0*/  STS.128 [R114+UR12+0x1000], R12 ;  /* 0x0010000c72007988 */ /* 0x000fe80008000c0c */
[----:B------:R-:W-:Y:S04]  /*1dc0*/  STS.128 [R114+UR12+0x2000], R28 ;  /* 0x0020001c72007988 */ /* 0x000fe80008000c0c */
[----:B------:R-:W-:Y:S01]  /*1dd0*/  STS.128 [R114+UR12+0x3000], R32 ;  /* 0x0030002072007988 */ /* 0x000fe20008000c0c */
[----:B------:R-:W-:Y:S01]  /*1de0*/  BAR.SYNC.DEFER_BLOCKING 0x0 ;  /* 0x0000000000007b1d */ /* 0x000fe20000010000 */
[----:B------:R-:W-:Y:S01]  /*1df0*/  IMAD.SHL.U32 R94, R5, 0x40, RZ ;  /* 0x00000040055e7824 */ /* 0x000fe200078e00ff */
[----:B------:R-:W-:Y:S01]  /*1e00*/  LEA.HI.X R97, R36, R103, RZ, 0x2, P5 ;  /* 0x0000006724617211 */ /* 0x000fe200028f14ff */
[----:B------:R-:W-:Y:S01]  /*1e10*/  IMAD.SHL.U32 R0, R3, 0x40, RZ ;  /* 0x0000004003007824 */ /* 0x000fe200078e00ff */
[----:B------:R-:W-:-:S02]  /*1e20*/  LEA R104, P5, R5, R102, 0x8 ;  /* 0x0000006605687211 */ /* 0x000fc400078a40ff */
[----:B------:R-:W-:Y:S02]  /*1e30*/  LEA R102, P4, R3, R102, 0x8 ;  /* 0x0000006603667211 */ /* 0x000fe400078840ff */
[-C--:B------:R-:W-:Y:S02]  /*1e40*/  LEA.HI.X R105, R94, R103.reuse, RZ, 0x2, P5 ;  /* 0x000000675e697211 */ /* 0x080fe400028f14ff */
[-C--:B------:R-:W-:Y:S02]  /*1e50*/  LEA.HI.X R125, R122, R103.reuse, RZ, 0x2, P6 ;  /* 0x000000677a7d7211 */ /* 0x080fe400030f14ff */
[-C--:B------:R-:W-:Y:S02]  /*1e60*/  LEA.HI.X R137, R120, R103.reuse, RZ, 0x2, P0 ;  /* 0x0000006778897211 */ /* 0x080fe400000f14ff */
[-C--:B------:R-:W-:Y:S02]  /*1e70*/  LEA.HI.X R139, R118, R103.reuse, RZ, 0x2, P1 ;  /* 0x00000067768b7211 */ /* 0x080fe400008f14ff */
[----:B------:R-:W-:Y:S01]  /*1e80*/  LEA.HI.X R103, R0, R103, RZ, 0x2, P4 ;  /* 0x0000006700677211 */ /* 0x000fe200020f14ff */
[----:B------:R-:W-:-:S04]  /*1e90*/  IMAD.WIDE.U32 R40, R4, 0x4, R40 ;  /* 0x0000000404287825 */ /* 0x000fc800078e0028 */
[C---:B------:R-:W-:Y:S01]  /*1ea0*/  IMAD.WIDE.U32 R24, R4.reuse, 0x4, R24 ;  /* 0x0000000404187825 */ /* 0x040fe200078e0018 */
[----:B------:R-:W-:Y:S03]  /*1eb0*/  LDS.128 R12, [R2+UR12+0x400] ;  /* 0x0004000c020c7984 */ /* 0x000fe60008000c00 */
[C---:B------:R-:W-:Y:S01]  /*1ec0*/  IMAD.WIDE.U32 R26, R4.reuse, 0x4, R26 ;  /* 0x00000004041a7825 */ /* 0x040fe200078e001a */
[----:B------:R-:W-:Y:S03]  /*1ed0*/  LDS.128 R28, [R2+UR12+0x600] ;  /* 0x0006000c021c7984 */ /* 0x000fe60008000c00 */
[C---:B------:R-:W-:Y:S01]  /*1ee0*/  IMAD.WIDE.U32 R42, R4.reuse, 0x4, R42 ;  /* 0x00000004042a7825 */ /* 0x040fe200078e002a */
[----:B------:R-:W-:Y:S03]  /*1ef0*/  LDS.128 R32, [R2+UR12+0xe00] ;  /* 0x000e000c02207984 */ /* 0x000fe60008000c00 */
[----:B------:R-:W-:-:S04]  /*1f00*/  IMAD.WIDE.U32 R80, R4, 0x4, R80 ;  /* 0x0000000404507825 */ /* 0x000fc800078e0050 */
        /* <DEDUP_REMOVED lines=23> */
[C---:B------:R-:W-:Y:S02]  /*2080*/  IMAD.WIDE.U32 R36, R4.reuse, 0x4, R8 ;  /* 0x0000000404247825 */ /* 0x040fe400078e0008 */
[----:B------:R-:W-:Y:S02]  /*2090*/  LDS.128 R8, [R2+UR12+0x200] ;  /* 0x0002000c02087984 */ /* 0x000fe40008000c00 */
[----:B------:R-:W-:Y:S02]  /*20a0*/  IMAD.WIDE.U32 R102, R4, 0x4, R102 ;  /* 0x0000000404667825 */ /* 0x000fe400078e0066 */
[----:B------:R-:W0:Y:S04]  /*20b0*/  LDS.128 R4, [R2+UR12] ;  /* 0x0000000c02047984 */ /* 0x000e280008000c00 */
[----:B------:R-:W-:Y:S04]  /*20c0*/  STG.E desc[UR14][R40.64], R16 ;  /* 0x0000001028007986 */ /* 0x000fe8000c10190e */
[----:B------:R-:W-:Y:S04]  /*20d0*/  STG.E desc[UR14][R40.64+0x80], R18 ;  /* 0x0000801228007986 */ /* 0x000fe8000c10190e */
[----:B------:R-:W-:Y:S04]  /*20e0*/  STG.E desc[UR14][R24.64], R17 ;  /* 0x0000001118007986 */ /* 0x000fe8000c10190e */
[----:B------:R-:W-:Y:S04]  /*20f0*/  STG.E desc[UR14][R24.64+0x80], R19 ;  /* 0x0000801318007986 */ /* 0x000fe8000c10190e */
[----:B------:R-:W1:Y:S04]  /*2100*/  LDS.128 R16, [R2+UR12+0x800] ;  /* 0x0008000c02107984 */ /* 0x000e680008000c00 */
[----:B------:R-:W-:Y:S04]  /*2110*/  STG.E desc[UR14][R26.64], R20 ;  /* 0x000000141a007986 */ /* 0x000fe8000c10190e */
[----:B------:R-:W-:Y:S04]  /*2120*/  STG.E desc[UR14][R26.64+0x80], R22 ;  /* 0x000080161a007986 */ /* 0x000fe8000c10190e */
[----:B------:R-:W2:Y:S04]  /*2130*/  LDS.128 R24, [R2+UR12+0xa00] ;  /* 0x000a000c02187984 */ /* 0x000ea80008000c00 */
[----:B------:R-:W-:Y:S04]  /*2140*/  STG.E desc[UR14][R42.64], R21 ;  /* 0x000000152a007986 */ /* 0x000fe8000c10190e */
[----:B------:R-:W-:Y:S04]  /*2150*/  STG.E desc[UR14][R42.64+0x80], R23 ;  /* 0x000080172a007986 */ /* 0x000fe8000c10190e */
[----:B------:R-:W3:Y:S04]  /*2160*/  LDS.128 R20, [R2+UR12+0xc00] ;  /* 0x000c000c02147984 */ /* 0x000ee80008000c00 */
[----:B------:R-:W-:Y:S04]  /*2170*/  STG.E desc[UR14][R80.64], R56 ;  /* 0x0000003850007986 */ /* 0x000fe8000c10190e */
[----:B------:R-:W-:Y:S04]  /*2180*/  STG.E desc[UR14][R80.64+0x80], R58 ;  /* 0x0000803a50007986 */ /* 0x000fe8000c10190e */
[----:B------:R-:W-:Y:S04]  /*2190*/  STG.E desc[UR14][R82.64], R57 ;  /* 0x0000003952007986 */ /* 0x000fe8000c10190e */
[----:B------:R-:W-:Y:S04]  /*21a0*/  STG.E desc[UR14][R82.64+0x80], R59 ;  /* 0x0000803b52007986 */ /* 0x000fe8000c10190e */
[----:B----4-:R-:W-:Y:S04]  /*21b0*/  STG.E desc[UR14][R84.64], R60 ;  /* 0x0000003c54007986 */ /* 0x010fe8000c10190e */
[----:B------:R-:W-:Y:S04]  /*21c0*/  STG.E desc[UR14][R84.64+0x80], R62 ;  /* 0x0000803e54007986 */ /* 0x000fe8000c10190e */
[----:B------:R-:W-:Y:S04]  /*21d0*/  STG.E desc[UR14][R126.64], R61 ;  /* 0x0000003d7e007986 */ /* 0x000fe8000c10190e */
[----:B------:R-:W-:Y:S04]  /*21e0*/  STG.E desc[UR14][R126.64+0x80], R63 ;  /* 0x0000803f7e007986 */ /* 0x000fe8000c10190e */
[----:B-----5:R-:W-:Y:S04]  /*21f0*/  STG.E desc[UR14][R128.64], R64 ;  /* 0x0000004080007986 */ /* 0x020fe8000c10190e */
[----:B------:R-:W-:Y:S04]  /*2200*/  STG.E desc[UR14][R128.64+0x80], R66 ;  /* 0x0000804280007986 */ /* 0x000fe8000c10190e */
        /* <DEDUP_REMOVED lines=14> */
[----:B0-----:R-:W-:Y:S04]  /*22f0*/  STG.E desc[UR14][R88.64], R4 ;  /* 0x0000000458007986 */ /* 0x001fe8000c10190e */
        /* <DEDUP_REMOVED lines=15> */
[----:B-1----:R-:W-:Y:S04]  /*23f0*/  STG.E desc[UR14][R116.64], R16 ;  /* 0x0000001074007986 */ /* 0x002fe8000c10190e */
[----:B------:R-:W-:Y:S04]  /*2400*/  STG.E desc[UR14][R116.64+0x80], R18 ;  /* 0x0000801274007986 */ /* 0x000fe8000c10190e */
[----:B------:R-:W-:Y:S04]  /*2410*/  STG.E desc[UR14][R104.64], R17 ;  /* 0x0000001168007986 */ /* 0x000fe8000c10190e */
[----:B------:R-:W-:Y:S04]  /*2420*/  STG.E desc[UR14][R104.64+0x80], R19 ;  /* 0x0000801368007986 */ /* 0x000fe8000c10190e */
[----:B--2---:R-:W-:Y:S04]  /*2430*/  STG.E desc[UR14][R124.64], R24 ;  /* 0x000000187c007986 */ /* 0x004fe8000c10190e */
[----:B------:R-:W-:Y:S04]  /*2440*/  STG.E desc[UR14][R124.64+0x80], R26 ;  /* 0x0000801a7c007986 */ /* 0x000fe8000c10190e */
[----:B------:R-:W-:Y:S04]  /*2450*/  STG.E desc[UR14][R136.64], R25 ;  /* 0x0000001988007986 */ /* 0x000fe8000c10190e */
[----:B------:R-:W-:Y:S04]  /*2460*/  STG.E desc[UR14][R136.64+0x80], R27 ;  /* 0x0000801b88007986 */ /* 0x000fe8000c10190e */
[----:B---3--:R-:W-:Y:S04]  /*2470*/  STG.E desc[UR14][R138.64], R20 ;  /* 0x000000148a007986 */ /* 0x008fe8000c10190e */
[----:B------:R-:W-:Y:S04]  /*2480*/  STG.E desc[UR14][R138.64+0x80], R22 ;  /* 0x000080168a007986 */ /* 0x000fe8000c10190e */
[----:B------:R-:W-:Y:S04]  /*2490*/  STG.E desc[UR14][R140.64], R21 ;  /* 0x000000158c007986 */ /* 0x000fe8000c10190e */
[----:B------:R-:W-:Y:S04]  /*24a0*/  STG.E desc[UR14][R140.64+0x80], R23 ;  /* 0x000080178c007986 */ /* 0x000fe8000c10190e */
[----:B------:R-:W-:Y:S04]  /*24b0*/  STG.E desc[UR14][R36.64], R32 ;  /* 0x0000002024007986 */ /* 0x000fe8000c10190e */
[----:B------:R-:W-:Y:S04]  /*24c0*/  STG.E desc[UR14][R36.64+0x80], R34 ;  /* 0x0000802224007986 */ /* 0x000fe8000c10190e */
[----:B------:R-:W-:Y:S04]  /*24d0*/  STG.E desc[UR14][R102.64], R33 ;  /* 0x0000002166007986 */ /* 0x000fe8000c10190e */
[----:B------:R-:W-:Y:S01]  /*24e0*/  STG.E desc[UR14][R102.64+0x80], R35 ;  /* 0x0000802366007986 */ /* 0x000fe2000c10190e */
[----:B------:R-:W-:Y:S05]  /*24f0*/  EXIT ;  /* 0x000000000000794d */ /* 0x000fea0003800000 */
.L_x_0:
[----:B------:R-:W-:-:S00]  /*2500*/  BRA `(.L_x_0) ;  /* 0xfffffffc00fc7947 */ /* 0x000fc0000383ffff */
[----:B------:R-:W-:-:S00]  /*2510*/  NOP ;  /* 0x0000000000007918 */ /* 0x000fc00000000000 */
        /* <DEDUP_REMOVED lines=14> */
.L_x_1:


//--------------------- .nv.shared.gluon_mma      --------------------------
	.section	.nv.shared.gluon_mma,"aw",@nobits
	.sectionflags	@""
	.align	16
	.zero		1024


//--------------------- .nv.shared.reserved.0     --------------------------
	.section	.nv.shared.reserved.0,"aw",@nobits
	.weak		__nv_reservedSMEM_offset_0_alias
	.size		__nv_reservedSMEM_offset_0_alias, 0, 0
	.other		__nv_reservedSMEM_offset_0_alias,@"STO_CUDA_RESERVED_SHARED STV_DEFAULT"
__nv_reservedSMEM_offset_0_alias:
	.zero		0


//--------------------- .nv.constant0.gluon_mma   --------------------------
	.section	.nv.constant0.gluon_mma,"a",@progbits
	.sectionflags	@""
	.align	4
.nv.constant0.gluon_mma:
	.zero		568


//--------------------- SYMBOLS --------------------------

	.type		.nv.reservedSmem.offset0,@object
	.size		.nv.reservedSmem.offset0,0x4
